	.target	sm_100a

	.elftype	@"ET_EXEC"


//--------------------- .note.nv.tkinfo           --------------------------
	.section	.note.nv.tkinfo,"",@"SHT_NOTE"
	.sectionflags	@"SHF_NOTE_NV_TKINFO"
	.tkinfo
        /*0018*/ 	.word	0x00000002
        /*0030*/ 	.string	""
        /*0030*/ 	.string	"ptxas"
        /*0030*/ 	.string	"Cuda compilation tools, release 13.0, V13.0.88"
        /*0030*/ 	.string	"Build cuda_13.0.r13.0/compiler.36424714_0"
        /*0030*/ 	.string	"-arch sm_100a -m 64 "



//--------------------- .note.nv.cuinfo           --------------------------
	.section	.note.nv.cuinfo,"",@"SHT_NOTE"
	.sectionflags	@"SHF_NOTE_NV_CUINFO"
        /*0018*/ 	.short	0x0002
        /*001a*/ 	.short	0x0064
        /*001c*/ 	.short	0x0082
	.zero		2


//--------------------- .nv.info                  --------------------------
	.section	.nv.info,"",@"SHT_CUDA_INFO"
	.align	4


	//----- nvinfo : EIATTR_REGCOUNT
	.align		4
        /*0000*/ 	.byte	0x04, 0x2f
        /*0002*/ 	.short	(.L_19 - .L_18)
	.align		4
.L_18:
        /*0004*/ 	.word	index@(_ZN7cutlass13device_kernelINS_4gemm6kernel13GemmUniversalIN4cute5tupleIJiiiiEEENS1_10collective13CollectiveMmaINS1_35MainloopSm100TmaUmmaWarpSpecializedILi8ELi2ELi4ENS5_IJNS4_1CILi1EEESB_SB_EEEEENS5_IJNSA_ILi64EEENSA_ILi128EEESF_EEENS_12float_e4m3_tENS5_IJlSB_lEEENS_12float_e5m2_tESI_NS4_8TiledMMAINS4_8MMA_AtomIJNS4_10MMA_TraitsINS4_19SM100_MMA_F8F6F4_SSEJSH_SJ_fSE_SF_NS4_17integral_constantINS4_4UMMA5MajorELSQ_0EEESR_NSO_INSP_7ScaleInELSS_0EEEST_EEEEEENS4_6LayoutISC_NS5_IJNSA_ILi0EEESX_SX_EEEEENS5_IJNS4_10UnderscoreES10_S10_EEEEENS4_13SM90_TMA_LOADENS4_14ComposedLayoutINS4_7SwizzleILi3ELi4ELi3EEENS4_18smem_ptr_flag_bitsILi8EEENSW_INS5_IJNSA_ILi8EEESF_EEENS5_IJSF_SB_EEEEEEEvNS4_8identityES13_S1D_vS1E_EENS_8epilogue10collective18CollectiveEpilogueINS1G_23Sm100TmaWarpSpecializedILi2ELi2ELi32ELb0ELb0EEEJSG_NS5_IJNSW_ISE_SB_EES1L_EEESH_SI_SH_SI_NS1G_6fusion15FusionCallbacksIS1K_NS1N_17LinearCombinationISH_fSH_fLNS_15FloatRoundStyleE2EEESG_S1M_JEEENS4_5SM1004TMEM4LOAD26SM100_TMEM_LOAD_16dp32b32xES13_NS14_INS15_ILi2ELi4ELi3EEES18_NSW_INS5_IJS19_SE_EEENS5_IJSE_SB_EEEEEEENS4_39AutoVectorizingCopyWithAssumedAlignmentILi128EEENS4_14SM90_TMA_STOREES21_S23_S23_EEEvvEEEEvNT_6ParamsE)
        /*0008*/ 	.word	0x00000080


	//----- nvinfo : EIATTR_FRAME_SIZE
	.align		4
.L_19:
        /*000c*/ 	.byte	0x04, 0x11
        /*000e*/ 	.short	(.L_21 - .L_20)
	.align		4
.L_20:
        /*0010*/ 	.word	index@($__internal_2_$__cuda_sm10x_tcgen05_guardrail_trap_unallocated_columns_being_dealloced)
        /*0014*/ 	.word	0x00000000


	//----- nvinfo : EIATTR_FRAME_SIZE
	.align		4
.L_21:
        /*0018*/ 	.byte	0x04, 0x11
        /*001a*/ 	.short	(.L_23 - .L_22)
	.align		4
.L_22:
        /*001c*/ 	.word	index@($__internal_1_$__cuda_sm10x_tcgen05_guardrail_trap_phase_invalid_during_alloc)
        /*0020*/ 	.word	0x00000000


	//----- nvinfo : EIATTR_FRAME_SIZE
	.align		4
.L_23:
        /*0024*/ 	.byte	0x04, 0x11
        /*0026*/ 	.short	(.L_25 - .L_24)
	.align		4
.L_24:
        /*0028*/ 	.word	index@($__internal_0_$__cuda_sm10x_tcgen05_guardrail_trap_col_being_dealloced_not_returned_by_alloc)
        /*002c*/ 	.word	0x00000000


	//----- nvinfo : EIATTR_FRAME_SIZE
	.align		4
.L_25:
        /*0030*/ 	.byte	0x04, 0x11
        /*0032*/ 	.short	(.L_27 - .L_26)
	.align		4
.L_26:
        /*0034*/ 	.word	index@(_ZN7cutlass13device_kernelINS_4gemm6kernel13GemmUniversalIN4cute5tupleIJiiiiEEENS1_10collective13CollectiveMmaINS1_35MainloopSm100TmaUmmaWarpSpecializedILi8ELi2ELi4ENS5_IJNS4_1CILi1EEESB_SB_EEEEENS5_IJNSA_ILi64EEENSA_ILi128EEESF_EEENS_12float_e4m3_tENS5_IJlSB_lEEENS_12float_e5m2_tESI_NS4_8TiledMMAINS4_8MMA_AtomIJNS4_10MMA_TraitsINS4_19SM100_MMA_F8F6F4_SSEJSH_SJ_fSE_SF_NS4_17integral_constantINS4_4UMMA5MajorELSQ_0EEESR_NSO_INSP_7ScaleInELSS_0EEEST_EEEEEENS4_6LayoutISC_NS5_IJNSA_ILi0EEESX_SX_EEEEENS5_IJNS4_10UnderscoreES10_S10_EEEEENS4_13SM90_TMA_LOADENS4_14ComposedLayoutINS4_7SwizzleILi3ELi4ELi3EEENS4_18smem_ptr_flag_bitsILi8EEENSW_INS5_IJNSA_ILi8EEESF_EEENS5_IJSF_SB_EEEEEEEvNS4_8identityES13_S1D_vS1E_EENS_8epilogue10collective18CollectiveEpilogueINS1G_23Sm100TmaWarpSpecializedILi2ELi2ELi32ELb0ELb0EEEJSG_NS5_IJNSW_ISE_SB_EES1L_EEESH_SI_SH_SI_NS1G_6fusion15FusionCallbacksIS1K_NS1N_17LinearCombinationISH_fSH_fLNS_15FloatRoundStyleE2EEESG_S1M_JEEENS4_5SM1004TMEM4LOAD26SM100_TMEM_LOAD_16dp32b32xES13_NS14_INS15_ILi2ELi4ELi3EEES18_NSW_INS5_IJS19_SE_EEENS5_IJSE_SB_EEEEEEENS4_39AutoVectorizingCopyWithAssumedAlignmentILi128EEENS4_14SM90_TMA_STOREES21_S23_S23_EEEvvEEEEvNT_6ParamsE)
        /*0038*/ 	.word	0x00000000


	//----- nvinfo : EIATTR_MIN_STACK_SIZE
	.align		4
.L_27:
        /*003c*/ 	.byte	0x04, 0x12
        /*003e*/ 	.short	(.L_29 - .L_28)
	.align		4
.L_28:
        /*0040*/ 	.word	index@(_ZN7cutlass13device_kernelINS_4gemm6kernel13GemmUniversalIN4cute5tupleIJiiiiEEENS1_10collective13CollectiveMmaINS1_35MainloopSm100TmaUmmaWarpSpecializedILi8ELi2ELi4ENS5_IJNS4_1CILi1EEESB_SB_EEEEENS5_IJNSA_ILi64EEENSA_ILi128EEESF_EEENS_12float_e4m3_tENS5_IJlSB_lEEENS_12float_e5m2_tESI_NS4_8TiledMMAINS4_8MMA_AtomIJNS4_10MMA_TraitsINS4_19SM100_MMA_F8F6F4_SSEJSH_SJ_fSE_SF_NS4_17integral_constantINS4_4UMMA5MajorELSQ_0EEESR_NSO_INSP_7ScaleInELSS_0EEEST_EEEEEENS4_6LayoutISC_NS5_IJNSA_ILi0EEESX_SX_EEEEENS5_IJNS4_10UnderscoreES10_S10_EEEEENS4_13SM90_TMA_LOADENS4_14ComposedLayoutINS4_7SwizzleILi3ELi4ELi3EEENS4_18smem_ptr_flag_bitsILi8EEENSW_INS5_IJNSA_ILi8EEESF_EEENS5_IJSF_SB_EEEEEEEvNS4_8identityES13_S1D_vS1E_EENS_8epilogue10collective18CollectiveEpilogueINS1G_23Sm100TmaWarpSpecializedILi2ELi2ELi32ELb0ELb0EEEJSG_NS5_IJNSW_ISE_SB_EES1L_EEESH_SI_SH_SI_NS1G_6fusion15FusionCallbacksIS1K_NS1N_17LinearCombinationISH_fSH_fLNS_15FloatRoundStyleE2EEESG_S1M_JEEENS4_5SM1004TMEM4LOAD26SM100_TMEM_LOAD_16dp32b32xES13_NS14_INS15_ILi2ELi4ELi3EEES18_NSW_INS5_IJS19_SE_EEENS5_IJSE_SB_EEEEEEENS4_39AutoVectorizingCopyWithAssumedAlignmentILi128EEENS4_14SM90_TMA_STOREES21_S23_S23_EEEvvEEEEvNT_6ParamsE)
        /*0044*/ 	.word	0x00000000
.L_29:


//--------------------- .nv.compat                --------------------------
	.section	.nv.compat,"",@"SHT_CUDA_COMPAT_INFO"
	.align	4
        /*0000*/ 	.byte	0x02, 0x09, 0x01, 0x00, 0x02, 0x02, 0x02, 0x00, 0x02, 0x05, 0x05, 0x00, 0x03, 0x07, 0x01, 0x01
        /*0010*/ 	.byte	0x02, 0x03, 0x01, 0x00, 0x02, 0x06, 0x01, 0x00, 0x04, 0x0b, 0x08, 0x00, 0x09, 0x00, 0x00, 0x00
        /*0020*/ 	.byte	0x00, 0x00, 0x00, 0x00


//--------------------- .nv.info._ZN7cutlass13device_kernelINS_4gemm6kernel13GemmUniversalIN4cute5tupleIJiiiiEEENS1_10collective13CollectiveMmaINS1_35MainloopSm100TmaUmmaWarpSpecializedILi8ELi2ELi4ENS5_IJNS4_1CILi1EEESB_SB_EEEEENS5_IJNSA_ILi64EEENSA_ILi128EEESF_EEENS_12float_e4m3_tENS5_IJlSB_lEEENS_12float_e5m2_tESI_NS4_8TiledMMAINS4_8MMA_AtomIJNS4_10MMA_TraitsINS4_19SM100_MMA_F8F6F4_SSEJSH_SJ_fSE_SF_NS4_17integral_constantINS4_4UMMA5MajorELSQ_0EEESR_NSO_INSP_7ScaleInELSS_0EEEST_EEEEEENS4_6LayoutISC_NS5_IJNSA_ILi0EEESX_SX_EEEEENS5_IJNS4_10UnderscoreES10_S10_EEEEENS4_13SM90_TMA_LOADENS4_14ComposedLayoutINS4_7SwizzleILi3ELi4ELi3EEENS4_18smem_ptr_flag_bitsILi8EEENSW_INS5_IJNSA_ILi8EEESF_EEENS5_IJSF_SB_EEEEEEEvNS4_8identityES13_S1D_vS1E_EENS_8epilogue10collective18CollectiveEpilogueINS1G_23Sm100TmaWarpSpecializedILi2ELi2ELi32ELb0ELb0EEEJSG_NS5_IJNSW_ISE_SB_EES1L_EEESH_SI_SH_SI_NS1G_6fusion15FusionCallbacksIS1K_NS1N_17LinearCombinationISH_fSH_fLNS_15FloatRoundStyleE2EEESG_S1M_JEEENS4_5SM1004TMEM4LOAD26SM100_TMEM_LOAD_16dp32b32xES13_NS14_INS15_ILi2ELi4ELi3EEES18_NSW_INS5_IJS19_SE_EEENS5_IJSE_SB_EEEEEEENS4_39AutoVectorizingCopyWithAssumedAlignmentILi128EEENS4_14SM90_TMA_STOREES21_S23_S23_EEEvvEEEEvNT_6ParamsE --------------------------
	.section	.nv.info._ZN7cutlass13device_kernelINS_4gemm6kernel13GemmUniversalIN4cute5tupleIJiiiiEEENS1_10collective13CollectiveMmaINS1_35MainloopSm100TmaUmmaWarpSpecializedILi8ELi2ELi4ENS5_IJNS4_1CILi1EEESB_SB_EEEEENS5_IJNSA_ILi64EEENSA_ILi128EEESF_EEENS_12float_e4m3_tENS5_IJlSB_lEEENS_12float_e5m2_tESI_NS4_8TiledMMAINS4_8MMA_AtomIJNS4_10MMA_TraitsINS4_19SM100_MMA_F8F6F4_SSEJSH_SJ_fSE_SF_NS4_17integral_constantINS4_4UMMA5MajorELSQ_0EEESR_NSO_INSP_7ScaleInELSS_0EEEST_EEEEEENS4_6LayoutISC_NS5_IJNSA_ILi0EEESX_SX_EEEEENS5_IJNS4_10UnderscoreES10_S10_EEEEENS4_13SM90_TMA_LOADENS4_14ComposedLayoutINS4_7SwizzleILi3ELi4ELi3EEENS4_18smem_ptr_flag_bitsILi8EEENSW_INS5_IJNSA_ILi8EEESF_EEENS5_IJSF_SB_EEEEEEEvNS4_8identityES13_S1D_vS1E_EENS_8epilogue10collective18CollectiveEpilogueINS1G_23Sm100TmaWarpSpecializedILi2ELi2ELi32ELb0ELb0EEEJSG_NS5_IJNSW_ISE_SB_EES1L_EEESH_SI_SH_SI_NS1G_6fusion15FusionCallbacksIS1K_NS1N_17LinearCombinationISH_fSH_fLNS_15FloatRoundStyleE2EEESG_S1M_JEEENS4_5SM1004TMEM4LOAD26SM100_TMEM_LOAD_16dp32b32xES13_NS14_INS15_ILi2ELi4ELi3EEES18_NSW_INS5_IJS19_SE_EEENS5_IJSE_SB_EEEEEEENS4_39AutoVectorizingCopyWithAssumedAlignmentILi128EEENS4_14SM90_TMA_STOREES21_S23_S23_EEEvvEEEEvNT_6ParamsE,"",@"SHT_CUDA_INFO"
	.sectionflags	@""
	.align	4


	//----- nvinfo : EIATTR_CUDA_API_VERSION
	.align		4
        /*0000*/ 	.byte	0x04, 0x37
        /*0002*/ 	.short	(.L_31 - .L_30)
.L_30:
        /*0004*/ 	.word	0x00000082


	//----- nvinfo : EIATTR_KPARAM_INFO
	.align		4
.L_31:
        /*0008*/ 	.byte	0x04, 0x17
        /*000a*/ 	.short	(.L_33 - .L_32)
.L_32:
        /*000c*/ 	.word	0x00000000
        /*0010*/ 	.short	0x0000
        /*0012*/ 	.short	0x0000
        /*0014*/ 	.byte	0x00, 0xf0, 0x01, 0x20


	//----- nvinfo : EIATTR_AT_ENTRY_FRAGMENTS
	.align		4
.L_33:
        /*0018*/ 	.byte	0x04, 0x4f
        /*001a*/ 	.short	(.L_35 - .L_34)


	//   ....[0]....
.L_34:
        /*001c*/ 	.word	0x00000006


	//----- nvinfo : EIATTR_RESERVED_SMEM_USED
	.align		4
.L_35:
        /*0020*/ 	.byte	0x01, 0x41
	.zero		2


	//----- nvinfo : EIATTR_SPARSE_MMA_MASK
	.align		4
        /*0024*/ 	.byte	0x03, 0x50
        /*0026*/ 	.short	0x0000


	//----- nvinfo : EIATTR_TCGEN05_1CTA_USED
	.align		4
        /*0028*/ 	.byte	0x01, 0x51
	.zero		2


	//----- nvinfo : EIATTR_MAXREG_COUNT
	.align		4
        /*002c*/ 	.byte	0x03, 0x1b
        /*002e*/ 	.short	0x00ff


	//----- nvinfo : EIATTR_NUM_BARRIERS
	.align		4
        /*0030*/ 	.byte	0x02, 0x4c
        /*0032*/ 	.byte	0x07
	.zero		1


	//----- nvinfo : EIATTR_EXTERNS
	.align		4
        /*0034*/ 	.byte	0x04, 0x0f
        /*0036*/ 	.short	(.L_37 - .L_36)


	//   ....[0]....
	.align		4
.L_36:
        /*0038*/ 	.word	index@(__assertfail)


	//----- nvinfo : EIATTR_MERCURY_ISA_VERSION
	.align		4
.L_37:
        /*003c*/ 	.byte	0x03, 0x5f
        /*003e*/ 	.short	0x0101


	//----- nvinfo : EIATTR_INT_WARP_WIDE_INSTR_OFFSETS
	.align		4
        /*0040*/ 	.byte	0x04, 0x31
        /*0042*/ 	.short	(.L_39 - .L_38)


	//   ....[0]....
.L_38:
        /*0044*/ 	.word	0x00001e30


	//   ....[1]....
        /*0048*/ 	.word	0x00003b20


	//   ....[2]....
        /*004c*/ 	.word	0x00003b40


	//   ....[3]....
        /*0050*/ 	.word	0x00003b70


	//   ....[4]....
        /*0054*/ 	.word	0x000044a0


	//   ....[5]....
        /*0058*/ 	.word	0x00004510


	//   ....[6]....
        /*005c*/ 	.word	0x000046f0


	//   ....[7]....
        /*0060*/ 	.word	0x00004850


	//----- nvinfo : EIATTR_COOP_GROUP_MASK_REGIDS
	.align		4
.L_39:
        /*0064*/ 	.byte	0x04, 0x29
        /*0066*/ 	.short	(.L_41 - .L_40)


	//   ....[0]....
.L_40:
        /*0068*/ 	.word	0xffffffff


	//   ....[1]....
        /*006c*/ 	.word	0xffffffff


	//   ....[2]....
        /*0070*/ 	.word	0xffffffff


	//   ....[3]....
        /*0074*/ 	.word	0xffffffff


	//   ....[4]....
        /*0078*/ 	.word	0xffffffff


	//   ....[5]....
        /*007c*/ 	.word	0xffffffff


	//   ....[6]....
        /*0080*/ 	.word	0xffffffff


	//   ....[7]....
        /*0084*/ 	.word	0xffffffff


	//   ....[8]....
        /*0088*/ 	.word	0xffffffff


	//   ....[9]....
        /*008c*/ 	.word	0xffffffff


	//   ....[10]....
        /*0090*/ 	.word	0xffffffff


	//   ....[11]....
        /*0094*/ 	.word	0xffffffff


	//   ....[12]....
        /*0098*/ 	.word	0xffffffff


	//----- nvinfo : EIATTR_COOP_GROUP_INSTR_OFFSETS
	.align		4
.L_41:
        /*009c*/ 	.byte	0x04, 0x28
        /*009e*/ 	.short	(.L_43 - .L_42)


	//   ....[0]....
.L_42:
        /*00a0*/ 	.word	0x00000090


	//   ....[1]....
        /*00a4*/ 	.word	0x000004d0


	//   ....[2]....
        /*00a8*/ 	.word	0x000006c0


	//   ....[3]....
        /*00ac*/ 	.word	0x00000820


	//   ....[4]....
        /*00b0*/ 	.word	0x00000920


	//   ....[5]....
        /*00b4*/ 	.word	0x00000a90


	//   ....[6]....
        /*00b8*/ 	.word	0x00000c30


	//   ....[7]....
        /*00bc*/ 	.word	0x00001d10


	//   ....[8]....
        /*00c0*/ 	.word	0x00002d30


	//   ....[9]....
        /*00c4*/ 	.word	0x00002f40


	//   ....[10]....
        /*00c8*/ 	.word	0x00002f70


	//   ....[11]....
        /*00cc*/ 	.word	0x00003a00


	//   ....[12]....
        /*00d0*/ 	.word	0x00003c30


	//----- nvinfo : EIATTR_VRC_CTA_INIT_COUNT
	.align		4
.L_43:
        /*00d4*/ 	.byte	0x02, 0x4a
        /*00d6*/ 	.byte	0x80
	.zero		1


	//----- nvinfo : EIATTR_SYSCALL_OFFSETS
	.align		4
        /*00d8*/ 	.byte	0x04, 0x46
        /*00da*/ 	.short	(.L_45 - .L_44)


	//   ....[0]....
.L_44:
        /*00dc*/ 	.word	0x00005290


	//   ....[1]....
        /*00e0*/ 	.word	0x000053d0


	//   ....[2]....
        /*00e4*/ 	.word	0x00005bd0


	//   ....[3]....
        /*00e8*/ 	.word	0x00006960


	//----- nvinfo : EIATTR_MBARRIER_INSTR_OFFSETS
	.align		4
.L_45:
        /*00ec*/ 	.byte	0x04, 0x39
        /*00ee*/ 	.short	(.L_47 - .L_46)


	//   ....[0]....
.L_46:
        /*00f0*/ 	.word	0x000005b0
        /*00f4*/ 	.word	0x000000ff
        /*00f8*/ 	.word	0x00000000
        /*00fc*/ 	.short	0x0100
        /*00fe*/ 	.byte	0x05
	.zero		1


	//   ....[1]....
        /*0100*/ 	.word	0x000005c0
        /*0104*/ 	.word	0x000000ff
        /*0108*/ 	.word	0x00000040
        /*010c*/ 	.short	0x0100
        /*010e*/ 	.byte	0x05
	.zero		1


	//   ....[2]....
        /*0110*/ 	.word	0x000005d0
        /*0114*/ 	.word	0x000000ff
        /*0118*/ 	.word	0x00000008
        /*011c*/ 	.short	0x0100
        /*011e*/ 	.byte	0x05
	.zero		1


	//   ....[3]....
        /*0120*/ 	.word	0x000005e0
        /*0124*/ 	.word	0x000000ff
        /*0128*/ 	.word	0x00000048
        /*012c*/ 	.short	0x0100
        /*012e*/ 	.byte	0x05
	.zero		1


	//   ....[4]....
        /*0130*/ 	.word	0x000005f0
        /*0134*/ 	.word	0x000000ff
        /*0138*/ 	.word	0x00000010
        /*013c*/ 	.short	0x0100
        /*013e*/ 	.byte	0x05
	.zero		1


	//   ....[5]....
        /*0140*/ 	.word	0x00000600
        /*0144*/ 	.word	0x000000ff
        /*0148*/ 	.word	0x00000050
        /*014c*/ 	.short	0x0100
        /*014e*/ 	.byte	0x05
	.zero		1


	//   ....[6]....
        /*0150*/ 	.word	0x00000610
        /*0154*/ 	.word	0x000000ff
        /*0158*/ 	.word	0x00000018
        /*015c*/ 	.short	0x0100
        /*015e*/ 	.byte	0x05
	.zero		1


	//   ....[7]....
        /*0160*/ 	.word	0x00000620
        /*0164*/ 	.word	0x000000ff
        /*0168*/ 	.word	0x00000058
        /*016c*/ 	.short	0x0100
        /*016e*/ 	.byte	0x05
	.zero		1


	//   ....[8]....
        /*0170*/ 	.word	0x00000630
        /*0174*/ 	.word	0x000000ff
        /*0178*/ 	.word	0x00000020
        /*017c*/ 	.short	0x0100
        /*017e*/ 	.byte	0x05
	.zero		1


	//   ....[9]....
        /*0180*/ 	.word	0x00000640
        /*0184*/ 	.word	0x000000ff
        /*0188*/ 	.word	0x00000060
        /*018c*/ 	.short	0x0100
        /*018e*/ 	.byte	0x05
	.zero		1


	//   ....[10]....
        /*0190*/ 	.word	0x00000650
        /*0194*/ 	.word	0x000000ff
        /*0198*/ 	.word	0x00000028
        /*019c*/ 	.short	0x0100
        /*019e*/ 	.byte	0x05
	.zero		1


	//   ....[11]....
        /*01a0*/ 	.word	0x00000660
        /*01a4*/ 	.word	0x000000ff
        /*01a8*/ 	.word	0x00000068
        /*01ac*/ 	.short	0x0100
        /*01ae*/ 	.byte	0x05
	.zero		1


	//   ....[12]....
        /*01b0*/ 	.word	0x00000670
        /*01b4*/ 	.word	0x000000ff
        /*01b8*/ 	.word	0x00000030
        /*01bc*/ 	.short	0x0100
        /*01be*/ 	.byte	0x05
	.zero		1


	//   ....[13]....
        /*01c0*/ 	.word	0x00000680
        /*01c4*/ 	.word	0x000000ff
        /*01c8*/ 	.word	0x00000070
        /*01cc*/ 	.short	0x0100
        /*01ce*/ 	.byte	0x05
	.zero		1


	//   ....[14]....
        /*01d0*/ 	.word	0x00000690
        /*01d4*/ 	.word	0x000000ff
        /*01d8*/ 	.word	0x00000038
        /*01dc*/ 	.short	0x0100
        /*01de*/ 	.byte	0x05
	.zero		1


	//   ....[15]....
        /*01e0*/ 	.word	0x000006a0
        /*01e4*/ 	.word	0x000000ff
        /*01e8*/ 	.word	0x00000078
        /*01ec*/ 	.short	0x0100
        /*01ee*/ 	.byte	0x05
	.zero		1


	//   ....[16]....
        /*01f0*/ 	.word	0x000007d0
        /*01f4*/ 	.word	0x000000ff
        /*01f8*/ 	.word	0x00000080
        /*01fc*/ 	.short	0x0100
        /*01fe*/ 	.byte	0x07
	.zero		1


	//   ....[17]....
        /*0200*/ 	.word	0x000007e0
        /*0204*/ 	.word	0x000000ff
        /*0208*/ 	.word	0x00000090
        /*020c*/ 	.short	0x0100
        /*020e*/ 	.byte	0x07
	.zero		1


	//   ....[18]....
        /*0210*/ 	.word	0x000007f0
        /*0214*/ 	.word	0x000000ff
        /*0218*/ 	.word	0x00000088
        /*021c*/ 	.short	0x0100
        /*021e*/ 	.byte	0x07
	.zero		1


	//   ....[19]....
        /*0220*/ 	.word	0x00000800
        /*0224*/ 	.word	0x000000ff
        /*0228*/ 	.word	0x00000098
        /*022c*/ 	.short	0x0100
        /*022e*/ 	.byte	0x07
	.zero		1


	//   ....[20]....
        /*0230*/ 	.word	0x000008f0
        /*0234*/ 	.word	0x000000ff
        /*0238*/ 	.word	0x000000a0
        /*023c*/ 	.short	0x0100
        /*023e*/ 	.byte	0x05
	.zero		1


	//   ....[21]....
        /*0240*/ 	.word	0x00000900
        /*0244*/ 	.word	0x000000ff
        /*0248*/ 	.word	0x000000a8
        /*024c*/ 	.short	0x0100
        /*024e*/ 	.byte	0x05
	.zero		1


	//   ....[22]....
        /*0250*/ 	.word	0x00000a40
        /*0254*/ 	.word	0x000000ff
        /*0258*/ 	.word	0x000000b0
        /*025c*/ 	.short	0x0100
        /*025e*/ 	.byte	0x05
	.zero		1


	//   ....[23]....
        /*0260*/ 	.word	0x00000a50
        /*0264*/ 	.word	0x000000ff
        /*0268*/ 	.word	0x000000c0
        /*026c*/ 	.short	0x0100
        /*026e*/ 	.byte	0x05
	.zero		1


	//   ....[24]....
        /*0270*/ 	.word	0x00000a60
        /*0274*/ 	.word	0x000000ff
        /*0278*/ 	.word	0x000000b8
        /*027c*/ 	.short	0x0100
        /*027e*/ 	.byte	0x05
	.zero		1


	//   ....[25]....
        /*0280*/ 	.word	0x00000a70
        /*0284*/ 	.word	0x000000ff
        /*0288*/ 	.word	0x000000c8
        /*028c*/ 	.short	0x0100
        /*028e*/ 	.byte	0x05
	.zero		1


	//   ....[26]....
        /*0290*/ 	.word	0x00000ba0
        /*0294*/ 	.word	0x000000ff
        /*0298*/ 	.word	0x000000d0
        /*029c*/ 	.short	0x0100
        /*029e*/ 	.byte	0x07
	.zero		1


	//   ....[27]....
        /*02a0*/ 	.word	0x00000bb0
        /*02a4*/ 	.word	0x000000ff
        /*02a8*/ 	.word	0x000000f0
        /*02ac*/ 	.short	0x0100
        /*02ae*/ 	.byte	0x07
	.zero		1


	//   ....[28]....
        /*02b0*/ 	.word	0x00000bc0
        /*02b4*/ 	.word	0x000000ff
        /*02b8*/ 	.word	0x000000d8
        /*02bc*/ 	.short	0x0100
        /*02be*/ 	.byte	0x07
	.zero		1


	//   ....[29]....
        /*02c0*/ 	.word	0x00000bd0
        /*02c4*/ 	.word	0x000000ff
        /*02c8*/ 	.word	0x000000f8
        /*02cc*/ 	.short	0x0100
        /*02ce*/ 	.byte	0x07
	.zero		1


	//   ....[30]....
        /*02d0*/ 	.word	0x00000be0
        /*02d4*/ 	.word	0x000000ff
        /*02d8*/ 	.word	0x000000e0
        /*02dc*/ 	.short	0x0100
        /*02de*/ 	.byte	0x07
	.zero		1


	//   ....[31]....
        /*02e0*/ 	.word	0x00000bf0
        /*02e4*/ 	.word	0x000000ff
        /*02e8*/ 	.word	0x00000100
        /*02ec*/ 	.short	0x0100
        /*02ee*/ 	.byte	0x07
	.zero		1


	//   ....[32]....
        /*02f0*/ 	.word	0x00000c00
        /*02f4*/ 	.word	0x000000ff
        /*02f8*/ 	.word	0x000000e8
        /*02fc*/ 	.short	0x0100
        /*02fe*/ 	.byte	0x07
	.zero		1


	//   ....[33]....
        /*0300*/ 	.word	0x00000c10
        /*0304*/ 	.word	0x000000ff
        /*0308*/ 	.word	0x00000108
        /*030c*/ 	.short	0x0100
        /*030e*/ 	.byte	0x07
	.zero		1


	//   ....[34]....
        /*0310*/ 	.word	0x00000d00
        /*0314*/ 	.word	0x000000ff
        /*0318*/ 	.word	0x00000110
        /*031c*/ 	.short	0x0100
        /*031e*/ 	.byte	0x05
	.zero		1


	//   ....[35]....
        /*0320*/ 	.word	0x00000d10
        /*0324*/ 	.word	0x000000ff
        /*0328*/ 	.word	0x00000120
        /*032c*/ 	.short	0x0100
        /*032e*/ 	.byte	0x05
	.zero		1


	//   ....[36]....
        /*0330*/ 	.word	0x00000d20
        /*0334*/ 	.word	0x000000ff
        /*0338*/ 	.word	0x00000118
        /*033c*/ 	.short	0x0100
        /*033e*/ 	.byte	0x05
	.zero		1


	//   ....[37]....
        /*0340*/ 	.word	0x00000d30
        /*0344*/ 	.word	0x000000ff
        /*0348*/ 	.word	0x00000128
        /*034c*/ 	.short	0x0100
        /*034e*/ 	.byte	0x05
	.zero		1


	//   ....[38]....
        /*0350*/ 	.word	0x00001610
        /*0354*/ 	.word	0x00000003
        /*0358*/ 	.word	0x00000120
        /*035c*/ 	.short	0x010a
        /*035e*/ 	.byte	0xff
	.zero		1


	//   ....[39]....
        /*0360*/ 	.word	0x00001640
        /*0364*/ 	.word	0x00000003
        /*0368*/ 	.word	0x00000110
        /*036c*/ 	.short	0x0101
        /*036e*/ 	.byte	0xff
	.zero		1


	//   ....[40]....
        /*0370*/ 	.word	0x00001710
        /*0374*/ 	.word	0x000000ff
        /*0378*/ 	.word	0x00000040
        /*037c*/ 	.short	0x010a
        /*037e*/ 	.byte	0x08
	.zero		1


	//   ....[41]....
        /*0380*/ 	.word	0x000017b0
        /*0384*/ 	.word	0x000000ff
        /*0388*/ 	.word	0x00000040
        /*038c*/ 	.short	0x010a
        /*038e*/ 	.byte	0x21
	.zero		1


	//   ....[42]....
        /*0390*/ 	.word	0x00001900
        /*0394*/ 	.word	0x000000ff
        /*0398*/ 	.word	0x00000040
        /*039c*/ 	.short	0x010a
        /*039e*/ 	.byte	0x08
	.zero		1


	//   ....[43]....
        /*03a0*/ 	.word	0x00001a10
        /*03a4*/ 	.word	0x000000ff
        /*03a8*/ 	.word	0x000000a8
        /*03ac*/ 	.short	0x0101
        /*03ae*/ 	.byte	0x04
	.zero		1


	//   ....[44]....
        /*03b0*/ 	.word	0x00001a30
        /*03b4*/ 	.word	0x000000ff
        /*03b8*/ 	.word	0x00000040
        /*03bc*/ 	.short	0x010a
        /*03be*/ 	.byte	0x08
	.zero		1


	//   ....[45]....
        /*03c0*/ 	.word	0x00001ab0
        /*03c4*/ 	.word	0x000000ff
        /*03c8*/ 	.word	0x00000040
        /*03cc*/ 	.short	0x010a
        /*03ce*/ 	.byte	0x11
	.zero		1


	//   ....[46]....
        /*03d0*/ 	.word	0x00001c00
        /*03d4*/ 	.word	0x000000ff
        /*03d8*/ 	.word	0x00000040
        /*03dc*/ 	.short	0x010a
        /*03de*/ 	.byte	0x08
	.zero		1


	//   ....[47]....
        /*03e0*/ 	.word	0x00001d40
        /*03e4*/ 	.word	0x00000002
        /*03e8*/ 	.word	0x000000b0
        /*03ec*/ 	.short	0x010a
        /*03ee*/ 	.byte	0xff
	.zero		1


	//   ....[48]....
        /*03f0*/ 	.word	0x00001e00
        /*03f4*/ 	.word	0x00000002
        /*03f8*/ 	.word	0x00000000
        /*03fc*/ 	.short	0x0101
        /*03fe*/ 	.byte	0xff
	.zero		1


	//   ....[49]....
        /*0400*/ 	.word	0x00002360
        /*0404*/ 	.word	0x000000ff
        /*0408*/ 	.word	0x00000000
        /*040c*/ 	.short	0x010a
        /*040e*/ 	.byte	0x05
	.zero		1


	//   ....[50]....
        /*0410*/ 	.word	0x000023f0
        /*0414*/ 	.word	0x000000ff
        /*0418*/ 	.word	0x00000000
        /*041c*/ 	.short	0x010a
        /*041e*/ 	.byte	0x05
	.zero		1


	//   ....[51]....
        /*0420*/ 	.word	0x00002480
        /*0424*/ 	.word	0x000000ff
        /*0428*/ 	.word	0x00000000
        /*042c*/ 	.short	0x010a
        /*042e*/ 	.byte	0x05
	.zero		1


	//   ....[52]....
        /*0430*/ 	.word	0x00002510
        /*0434*/ 	.word	0x000000ff
        /*0438*/ 	.word	0x00000000
        /*043c*/ 	.short	0x010a
        /*043e*/ 	.byte	0x05
	.zero		1


	//   ....[53]....
        /*0440*/ 	.word	0x000025a0
        /*0444*/ 	.word	0x000000ff
        /*0448*/ 	.word	0x00000000
        /*044c*/ 	.short	0x010a
        /*044e*/ 	.byte	0x05
	.zero		1


	//   ....[54]....
        /*0450*/ 	.word	0x00002630
        /*0454*/ 	.word	0x000000ff
        /*0458*/ 	.word	0x00000000
        /*045c*/ 	.short	0x010a
        /*045e*/ 	.byte	0x05
	.zero		1


	//   ....[55]....
        /*0460*/ 	.word	0x000026c0
        /*0464*/ 	.word	0x000000ff
        /*0468*/ 	.word	0x00000000
        /*046c*/ 	.short	0x010a
        /*046e*/ 	.byte	0x05
	.zero		1


	//   ....[56]....
        /*0470*/ 	.word	0x00002760
        /*0474*/ 	.word	0x00000000
        /*0478*/ 	.word	0x00000000
        /*047c*/ 	.short	0x010a
        /*047e*/ 	.byte	0xff
	.zero		1


	//   ....[57]....
        /*0480*/ 	.word	0x00002880
        /*0484*/ 	.word	0x00000000
        /*0488*/ 	.word	0x00000110
        /*048c*/ 	.short	0x010a
        /*048e*/ 	.byte	0xff
	.zero		1


	//   ....[58]....
        /*0490*/ 	.word	0x000028e0
        /*0494*/ 	.word	0x00000004
        /*0498*/ 	.word	0x00000000
        /*049c*/ 	.short	0x0101
        /*049e*/ 	.byte	0xff
	.zero		1


	//   ....[59]....
        /*04a0*/ 	.word	0x00002900
        /*04a4*/ 	.word	0x000000ff
        /*04a8*/ 	.word	0x000000c0
        /*04ac*/ 	.short	0x010a
        /*04ae*/ 	.byte	0x05
	.zero		1


	//   ....[60]....
        /*04b0*/ 	.word	0x00002a20
        /*04b4*/ 	.word	0x00000000
        /*04b8*/ 	.word	0x000000b0
        /*04bc*/ 	.short	0x010a
        /*04be*/ 	.byte	0xff
	.zero		1


	//   ....[61]....
        /*04c0*/ 	.word	0x00002b30
        /*04c4*/ 	.word	0x00000000
        /*04c8*/ 	.word	0x00000000
        /*04cc*/ 	.short	0x0101
        /*04ce*/ 	.byte	0xff
	.zero		1


	//   ....[62]....
        /*04d0*/ 	.word	0x00002bc0
        /*04d4*/ 	.word	0x000000ff
        /*04d8*/ 	.word	0x000000c0
        /*04dc*/ 	.short	0x0106
        /*04de*/ 	.byte	0x05
	.zero		1


	//   ....[63]....
        /*04e0*/ 	.word	0x00002be0
        /*04e4*/ 	.word	0x000000ff
        /*04e8*/ 	.word	0x000000c0
        /*04ec*/ 	.short	0x010a
        /*04ee*/ 	.byte	0x05
	.zero		1


	//   ....[64]....
        /*04f0*/ 	.word	0x00002c70
        /*04f4*/ 	.word	0x000000ff
        /*04f8*/ 	.word	0x000000c0
        /*04fc*/ 	.short	0x0106
        /*04fe*/ 	.byte	0x04
	.zero		1


	//   ....[65]....
        /*0500*/ 	.word	0x00002cb0
        /*0504*/ 	.word	0x00000000
        /*0508*/ 	.word	0x000000c0
        /*050c*/ 	.short	0x010a
        /*050e*/ 	.byte	0xff
	.zero		1


	//   ....[66]....
        /*0510*/ 	.word	0x000031f0
        /*0514*/ 	.word	0x00000000
        /*0518*/ 	.word	0x000000b0
        /*051c*/ 	.short	0x010a
        /*051e*/ 	.byte	0xff
	.zero		1


	//   ....[67]....
        /*0520*/ 	.word	0x000032f0
        /*0524*/ 	.word	0x00000003
        /*0528*/ 	.word	0x00000000
        /*052c*/ 	.short	0x0101
        /*052e*/ 	.byte	0xff
	.zero		1


	//   ....[68]....
        /*0530*/ 	.word	0x00003300
        /*0534*/ 	.word	0x000000ff
        /*0538*/ 	.word	0x00000000
        /*053c*/ 	.short	0x010a
        /*053e*/ 	.byte	0x06
	.zero		1


	//   ....[69]....
        /*0540*/ 	.word	0x00003380
        /*0544*/ 	.word	0x000000ff
        /*0548*/ 	.word	0x000000f0
        /*054c*/ 	.short	0x010a
        /*054e*/ 	.byte	0x07
	.zero		1


	//   ....[70]....
        /*0550*/ 	.word	0x00003460
        /*0554*/ 	.word	0x000000ff
        /*0558*/ 	.word	0x00000000
        /*055c*/ 	.short	0x010a
        /*055e*/ 	.byte	0x06
	.zero		1


	//   ....[71]....
        /*0560*/ 	.word	0x00003590
        /*0564*/ 	.word	0x000000ff
        /*0568*/ 	.word	0x00000000
        /*056c*/ 	.short	0x010a
        /*056e*/ 	.byte	0x1a
	.zero		1


	//   ....[72]....
        /*0570*/ 	.word	0x00003830
        /*0574*/ 	.word	0x000000ff
        /*0578*/ 	.word	0x00000000
        /*057c*/ 	.short	0x010a
        /*057e*/ 	.byte	0x06
	.zero		1


	//   ....[73]....
        /*0580*/ 	.word	0x000038c0
        /*0584*/ 	.word	0x000000ff
        /*0588*/ 	.word	0x00000000
        /*058c*/ 	.short	0x010a
        /*058e*/ 	.byte	0x06
	.zero		1


	//   ....[74]....
        /*0590*/ 	.word	0x00003950
        /*0594*/ 	.word	0x000000ff
        /*0598*/ 	.word	0x00000000
        /*059c*/ 	.short	0x010a
        /*059e*/ 	.byte	0x06
	.zero		1


	//   ....[75]....
        /*05a0*/ 	.word	0x000039e0
        /*05a4*/ 	.word	0x000000ff
        /*05a8*/ 	.word	0x00000000
        /*05ac*/ 	.short	0x010a
        /*05ae*/ 	.byte	0x07
	.zero		1


	//   ....[76]....
        /*05b0*/ 	.word	0x00003e40
        /*05b4*/ 	.word	0x00000000
        /*05b8*/ 	.word	0x000000b0
        /*05bc*/ 	.short	0x010a
        /*05be*/ 	.byte	0xff
	.zero		1


	//   ....[77]....
        /*05c0*/ 	.word	0x00003f00
        /*05c4*/ 	.word	0x00000000
        /*05c8*/ 	.word	0x00000000
        /*05cc*/ 	.short	0x0101
        /*05ce*/ 	.byte	0xff
	.zero		1


	//   ....[78]....
        /*05d0*/ 	.word	0x00004220
        /*05d4*/ 	.word	0x000000ff
        /*05d8*/ 	.word	0x000000a8
        /*05dc*/ 	.short	0x010a
        /*05de*/ 	.byte	0x07
	.zero		1


	//   ....[79]....
        /*05e0*/ 	.word	0x00004410
        /*05e4*/ 	.word	0x000000ff
        /*05e8*/ 	.word	0x00000090
        /*05ec*/ 	.short	0x010a
        /*05ee*/ 	.byte	0x07
	.zero		1


	//   ....[80]....
        /*05f0*/ 	.word	0x000045e0
        /*05f4*/ 	.word	0x000000ff
        /*05f8*/ 	.word	0x00000080
        /*05fc*/ 	.short	0x010b
        /*05fe*/ 	.byte	0x07
	.zero		1


	//   ....[81]....
        /*0600*/ 	.word	0x00004650
        /*0604*/ 	.word	0x000000ff
        /*0608*/ 	.word	0x00000000
        /*060c*/ 	.short	0x0101
        /*060e*/ 	.byte	0x08
	.zero		1


	//   ....[82]....
        /*0610*/ 	.word	0x00004680
        /*0614*/ 	.word	0x000000ff
        /*0618*/ 	.word	0x00000098
        /*061c*/ 	.short	0x010a
        /*061e*/ 	.byte	0x07
	.zero		1


	//   ....[83]....
        /*0620*/ 	.word	0x00004890
        /*0624*/ 	.word	0x000000ff
        /*0628*/ 	.word	0x00000088
        /*062c*/ 	.short	0x010b
        /*062e*/ 	.byte	0x07
	.zero		1


	//   ....[84]....
        /*0630*/ 	.word	0x000048b0
        /*0634*/ 	.word	0x000000ff
        /*0638*/ 	.word	0x00000000
        /*063c*/ 	.short	0x0101
        /*063e*/ 	.byte	0x0d
	.zero		1


	//   ....[85]....
        /*0640*/ 	.word	0x000048e0
        /*0644*/ 	.word	0x000000ff
        /*0648*/ 	.word	0x00000090
        /*064c*/ 	.short	0x010a
        /*064e*/ 	.byte	0x07
	.zero		1


	//   ....[86]....
        /*0650*/ 	.word	0x00004920
        /*0654*/ 	.word	0x00000000
        /*0658*/ 	.word	0x00000098
        /*065c*/ 	.short	0x010a
        /*065e*/ 	.byte	0xff
	.zero		1


	//   ....[87]....
        /*0660*/ 	.word	0x00004c60
        /*0664*/ 	.word	0x00000000
        /*0668*/ 	.word	0x000000b0
        /*066c*/ 	.short	0x010a
        /*066e*/ 	.byte	0xff
	.zero		1


	//   ....[88]....
        /*0670*/ 	.word	0x00004d70
        /*0674*/ 	.word	0x00000000
        /*0678*/ 	.word	0x00000000
        /*067c*/ 	.short	0x0101
        /*067e*/ 	.byte	0xff
	.zero		1


	//   ....[89]....
        /*0680*/ 	.word	0x000057c0
        /*0684*/ 	.word	0x00000000
        /*0688*/ 	.word	0x00000080
        /*068c*/ 	.short	0x010a
        /*068e*/ 	.byte	0xff
	.zero		1


	//   ....[90]....
        /*0690*/ 	.word	0x00005830
        /*0694*/ 	.word	0x00000071
        /*0698*/ 	.word	0x000000d0
        /*069c*/ 	.short	0x010a
        /*069e*/ 	.byte	0xff
	.zero		1


	//   ....[91]....
        /*06a0*/ 	.word	0x00005910
        /*06a4*/ 	.word	0x00000000
        /*06a8*/ 	.word	0x00000080
        /*06ac*/ 	.short	0x010a
        /*06ae*/ 	.byte	0xff
	.zero		1


	//   ....[92]....
        /*06b0*/ 	.word	0x00005a50
        /*06b4*/ 	.word	0x00000000
        /*06b8*/ 	.word	0x00000000
        /*06bc*/ 	.short	0x0101
        /*06be*/ 	.byte	0xff
	.zero		1


	//   ....[93]....
        /*06c0*/ 	.word	0x00005ab0
        /*06c4*/ 	.word	0x00000071
        /*06c8*/ 	.word	0x000000d0
        /*06cc*/ 	.short	0x010a
        /*06ce*/ 	.byte	0xff
	.zero		1


	//   ....[94]....
        /*06d0*/ 	.word	0x00006600
        /*06d4*/ 	.word	0x00000020
        /*06d8*/ 	.word	0x00000080
        /*06dc*/ 	.short	0x010a
        /*06de*/ 	.byte	0xff
	.zero		1


	//   ....[95]....
        /*06e0*/ 	.word	0x000066c0
        /*06e4*/ 	.word	0x00000020
        /*06e8*/ 	.word	0x00000080
        /*06ec*/ 	.short	0x010a
        /*06ee*/ 	.byte	0xff
	.zero		1


	//   ....[96]....
        /*06f0*/ 	.word	0x000067e0
        /*06f4*/ 	.word	0x00000003
        /*06f8*/ 	.word	0x00000000
        /*06fc*/ 	.short	0x0101
        /*06fe*/ 	.byte	0xff
	.zero		1


	//   ....[97]....
        /*0700*/ 	.word	0x00006c20
        /*0704*/ 	.word	0x000000ff
        /*0708*/ 	.word	0x00000000
        /*070c*/ 	.short	0x0101
        /*070e*/ 	.byte	0x05
	.zero		1


	//   ....[98]....
        /*0710*/ 	.word	0x00007460
        /*0714*/ 	.word	0x00000003
        /*0718*/ 	.word	0x00000120
        /*071c*/ 	.short	0x010a
        /*071e*/ 	.byte	0xff
	.zero		1


	//   ....[99]....
        /*0720*/ 	.word	0x000074c0
        /*0724*/ 	.word	0x00000002
        /*0728*/ 	.word	0x00000040
        /*072c*/ 	.short	0x010a
        /*072e*/ 	.byte	0xff
	.zero		1


	//   ....[100]....
        /*0730*/ 	.word	0x00007520
        /*0734*/ 	.word	0x00000002
        /*0738*/ 	.word	0x00000040
        /*073c*/ 	.short	0x010a
        /*073e*/ 	.byte	0xff
	.zero		1


	//   ....[101]....
        /*0740*/ 	.word	0x00007570
        /*0744*/ 	.word	0x00000002
        /*0748*/ 	.word	0x000000b0
        /*074c*/ 	.short	0x010a
        /*074e*/ 	.byte	0xff
	.zero		1


	//   ....[102]....
        /*0750*/ 	.word	0x000075d0
        /*0754*/ 	.word	0x00000000
        /*0758*/ 	.word	0x00000000
        /*075c*/ 	.short	0x010a
        /*075e*/ 	.byte	0xff
	.zero		1


	//   ....[103]....
        /*0760*/ 	.word	0x00007630
        /*0764*/ 	.word	0x00000000
        /*0768*/ 	.word	0x00000000
        /*076c*/ 	.short	0x010a
        /*076e*/ 	.byte	0xff
	.zero		1


	//   ....[104]....
        /*0770*/ 	.word	0x00007690
        /*0774*/ 	.word	0x00000000
        /*0778*/ 	.word	0x00000000
        /*077c*/ 	.short	0x010a
        /*077e*/ 	.byte	0xff
	.zero		1


	//   ....[105]....
        /*0780*/ 	.word	0x000076f0
        /*0784*/ 	.word	0x00000000
        /*0788*/ 	.word	0x00000000
        /*078c*/ 	.short	0x010a
        /*078e*/ 	.byte	0xff
	.zero		1


	//   ....[106]....
        /*0790*/ 	.word	0x00007750
        /*0794*/ 	.word	0x00000000
        /*0798*/ 	.word	0x00000000
        /*079c*/ 	.short	0x010a
        /*079e*/ 	.byte	0xff
	.zero		1


	//   ....[107]....
        /*07a0*/ 	.word	0x000077b0
        /*07a4*/ 	.word	0x00000000
        /*07a8*/ 	.word	0x00000000
        /*07ac*/ 	.short	0x010a
        /*07ae*/ 	.byte	0xff
	.zero		1


	//   ....[108]....
        /*07b0*/ 	.word	0x00007810
        /*07b4*/ 	.word	0x00000000
        /*07b8*/ 	.word	0x00000000
        /*07bc*/ 	.short	0x010a
        /*07be*/ 	.byte	0xff
	.zero		1


	//   ....[109]....
        /*07c0*/ 	.word	0x00007860
        /*07c4*/ 	.word	0x00000000
        /*07c8*/ 	.word	0x00000110
        /*07cc*/ 	.short	0x010a
        /*07ce*/ 	.byte	0xff
	.zero		1


	//   ....[110]....
        /*07d0*/ 	.word	0x000078c0
        /*07d4*/ 	.word	0x00000000
        /*07d8*/ 	.word	0x000000c0
        /*07dc*/ 	.short	0x010a
        /*07de*/ 	.byte	0xff
	.zero		1


	//   ....[111]....
        /*07e0*/ 	.word	0x00007910
        /*07e4*/ 	.word	0x00000000
        /*07e8*/ 	.word	0x000000b0
        /*07ec*/ 	.short	0x010a
        /*07ee*/ 	.byte	0xff
	.zero		1


	//   ....[112]....
        /*07f0*/ 	.word	0x00007970
        /*07f4*/ 	.word	0x00000000
        /*07f8*/ 	.word	0x000000c0
        /*07fc*/ 	.short	0x010a
        /*07fe*/ 	.byte	0xff
	.zero		1


	//   ....[113]....
        /*0800*/ 	.word	0x000079c0
        /*0804*/ 	.word	0x00000000
        /*0808*/ 	.word	0x000000b0
        /*080c*/ 	.short	0x010a
        /*080e*/ 	.byte	0xff
	.zero		1


	//   ....[114]....
        /*0810*/ 	.word	0x00007a20
        /*0814*/ 	.word	0x00000003
        /*0818*/ 	.word	0x000000f0
        /*081c*/ 	.short	0x010a
        /*081e*/ 	.byte	0xff
	.zero		1


	//   ....[115]....
        /*0820*/ 	.word	0x00007a80
        /*0824*/ 	.word	0x00000000
        /*0828*/ 	.word	0x00000000
        /*082c*/ 	.short	0x010a
        /*082e*/ 	.byte	0xff
	.zero		1


	//   ....[116]....
        /*0830*/ 	.word	0x00007ae0
        /*0834*/ 	.word	0x00000000
        /*0838*/ 	.word	0x00000000
        /*083c*/ 	.short	0x010a
        /*083e*/ 	.byte	0xff
	.zero		1


	//   ....[117]....
        /*0840*/ 	.word	0x00007b40
        /*0844*/ 	.word	0x00000000
        /*0848*/ 	.word	0x00000000
        /*084c*/ 	.short	0x010a
        /*084e*/ 	.byte	0xff
	.zero		1


	//   ....[118]....
        /*0850*/ 	.word	0x00007ba0
        /*0854*/ 	.word	0x00000000
        /*0858*/ 	.word	0x00000000
        /*085c*/ 	.short	0x010a
        /*085e*/ 	.byte	0xff
	.zero		1


	//   ....[119]....
        /*0860*/ 	.word	0x00007c00
        /*0864*/ 	.word	0x00000000
        /*0868*/ 	.word	0x00000000
        /*086c*/ 	.short	0x010a
        /*086e*/ 	.byte	0xff
	.zero		1


	//   ....[120]....
        /*0870*/ 	.word	0x00007c50
        /*0874*/ 	.word	0x00000000
        /*0878*/ 	.word	0x000000b0
        /*087c*/ 	.short	0x010a
        /*087e*/ 	.byte	0xff
	.zero		1


	//   ....[121]....
        /*0880*/ 	.word	0x00007cb0
        /*0884*/ 	.word	0x00000000
        /*0888*/ 	.word	0x000000a8
        /*088c*/ 	.short	0x010a
        /*088e*/ 	.byte	0xff
	.zero		1


	//   ....[122]....
        /*0890*/ 	.word	0x00007d10
        /*0894*/ 	.word	0x00000003
        /*0898*/ 	.word	0x00000090
        /*089c*/ 	.short	0x010a
        /*089e*/ 	.byte	0xff
	.zero		1


	//   ....[123]....
        /*08a0*/ 	.word	0x00007d70
        /*08a4*/ 	.word	0x00000003
        /*08a8*/ 	.word	0x00000098
        /*08ac*/ 	.short	0x010a
        /*08ae*/ 	.byte	0xff
	.zero		1


	//   ....[124]....
        /*08b0*/ 	.word	0x00007dd0
        /*08b4*/ 	.word	0x00000000
        /*08b8*/ 	.word	0x00000090
        /*08bc*/ 	.short	0x010a
        /*08be*/ 	.byte	0xff
	.zero		1


	//   ....[125]....
        /*08c0*/ 	.word	0x00007e20
        /*08c4*/ 	.word	0x00000000
        /*08c8*/ 	.word	0x000000b0
        /*08cc*/ 	.short	0x010a
        /*08ce*/ 	.byte	0xff
	.zero		1


	//   ....[126]....
        /*08d0*/ 	.word	0x00007e70
        /*08d4*/ 	.word	0x00000000
        /*08d8*/ 	.word	0x00000080
        /*08dc*/ 	.short	0x010a
        /*08de*/ 	.byte	0xff
	.zero		1


	//   ....[127]....
        /*08e0*/ 	.word	0x00007ec0
        /*08e4*/ 	.word	0x00000071
        /*08e8*/ 	.word	0x000000d0
        /*08ec*/ 	.short	0x010a
        /*08ee*/ 	.byte	0xff
	.zero		1


	//   ....[128]....
        /*08f0*/ 	.word	0x00007f10
        /*08f4*/ 	.word	0x00000020
        /*08f8*/ 	.word	0x00000080
        /*08fc*/ 	.short	0x010a
        /*08fe*/ 	.byte	0xff
	.zero		1


	//----- nvinfo : EIATTR_NUM_MBARRIERS
	.align		4
.L_47:
        /*0900*/ 	.byte	0x03, 0x38
        /*0902*/ 	.short	0x0026


	//----- nvinfo : EIATTR_EXIT_INSTR_OFFSETS
	.align		4
        /*0904*/ 	.byte	0x04, 0x1c
        /*0906*/ 	.short	(.L_49 - .L_48)


	//   ....[0]....
.L_48:
        /*0908*/ 	.word	0x00002790


	//   ....[1]....
        /*090c*/ 	.word	0x00002c80


	//   ....[2]....
        /*0910*/ 	.word	0x00002ce0


	//   ....[3]....
        /*0914*/ 	.word	0x00003c40


	//   ....[4]....
        /*0918*/ 	.word	0x00004950


	//   ....[5]....
        /*091c*/ 	.word	0x00004990


	//   ....[6]....
        /*0920*/ 	.word	0x00007450


	//----- nvinfo : EIATTR_MAX_THREADS
	.align		4
.L_49:
        /*0924*/ 	.byte	0x04, 0x05
        /*0926*/ 	.short	(.L_51 - .L_50)
.L_50:
        /*0928*/ 	.word	0x00000100
        /*092c*/ 	.word	0x00000001
        /*0930*/ 	.word	0x00000001


	//----- nvinfo : EIATTR_CRS_STACK_SIZE
	.align		4
.L_51:
        /*0934*/ 	.byte	0x04, 0x1e
        /*0936*/ 	.short	(.L_53 - .L_52)
.L_52:
        /*0938*/ 	.word	0x00000000


	//----- nvinfo : EIATTR_CBANK_PARAM_SIZE
	.align		4
.L_53:
        /*093c*/ 	.byte	0x03, 0x19
        /*093e*/ 	.short	0x0800


	//----- nvinfo : EIATTR_PARAM_CBANK
	.align		4
        /*0940*/ 	.byte	0x04, 0x0a
        /*0942*/ 	.short	(.L_55 - .L_54)
	.align		4
.L_54:
        /*0944*/ 	.word	index@(.nv.constant0._ZN7cutlass13device_kernelINS_4gemm6kernel13GemmUniversalIN4cute5tupleIJiiiiEEENS1_10collective13CollectiveMmaINS1_35MainloopSm100TmaUmmaWarpSpecializedILi8ELi2ELi4ENS5_IJNS4_1CILi1EEESB_SB_EEEEENS5_IJNSA_ILi64EEENSA_ILi128EEESF_EEENS_12float_e4m3_tENS5_IJlSB_lEEENS_12float_e5m2_tESI_NS4_8TiledMMAINS4_8MMA_AtomIJNS4_10MMA_TraitsINS4_19SM100_MMA_F8F6F4_SSEJSH_SJ_fSE_SF_NS4_17integral_constantINS4_4UMMA5MajorELSQ_0EEESR_NSO_INSP_7ScaleInELSS_0EEEST_EEEEEENS4_6LayoutISC_NS5_IJNSA_ILi0EEESX_SX_EEEEENS5_IJNS4_10UnderscoreES10_S10_EEEEENS4_13SM90_TMA_LOADENS4_14ComposedLayoutINS4_7SwizzleILi3ELi4ELi3EEENS4_18smem_ptr_flag_bitsILi8EEENSW_INS5_IJNSA_ILi8EEESF_EEENS5_IJSF_SB_EEEEEEEvNS4_8identityES13_S1D_vS1E_EENS_8epilogue10collective18CollectiveEpilogueINS1G_23Sm100TmaWarpSpecializedILi2ELi2ELi32ELb0ELb0EEEJSG_NS5_IJNSW_ISE_SB_EES1L_EEESH_SI_SH_SI_NS1G_6fusion15FusionCallbacksIS1K_NS1N_17LinearCombinationISH_fSH_fLNS_15FloatRoundStyleE2EEESG_S1M_JEEENS4_5SM1004TMEM4LOAD26SM100_TMEM_LOAD_16dp32b32xES13_NS14_INS15_ILi2ELi4ELi3EEES18_NSW_INS5_IJS19_SE_EEENS5_IJSE_SB_EEEEEEENS4_39AutoVectorizingCopyWithAssumedAlignmentILi128EEENS4_14SM90_TMA_STOREES21_S23_S23_EEEvvEEEEvNT_6ParamsE)
        /*0948*/ 	.short	0x0380
        /*094a*/ 	.short	0x0800


	//----- nvinfo : EIATTR_SW_WAR
	.align		4
.L_55:
        /*094c*/ 	.byte	0x04, 0x36
        /*094e*/ 	.short	(.L_57 - .L_56)
.L_56:
        /*0950*/ 	.word	0x00000008
.L_57:


//--------------------- .nv.callgraph             --------------------------
	.section	.nv.callgraph,"",@"SHT_CUDA_CALLGRAPH"
	.align	4
	.sectionentsize	8
	.align		4
        /*0000*/ 	.word	0x00000000
	.align		4
        /*0004*/ 	.word	0xffffffff
	.align		4
        /*0008*/ 	.word	index@(_ZN7cutlass13device_kernelINS_4gemm6kernel13GemmUniversalIN4cute5tupleIJiiiiEEENS1_10collective13CollectiveMmaINS1_35MainloopSm100TmaUmmaWarpSpecializedILi8ELi2ELi4ENS5_IJNS4_1CILi1EEESB_SB_EEEEENS5_IJNSA_ILi64EEENSA_ILi128EEESF_EEENS_12float_e4m3_tENS5_IJlSB_lEEENS_12float_e5m2_tESI_NS4_8TiledMMAINS4_8MMA_AtomIJNS4_10MMA_TraitsINS4_19SM100_MMA_F8F6F4_SSEJSH_SJ_fSE_SF_NS4_17integral_constantINS4_4UMMA5MajorELSQ_0EEESR_NSO_INSP_7ScaleInELSS_0EEEST_EEEEEENS4_6LayoutISC_NS5_IJNSA_ILi0EEESX_SX_EEEEENS5_IJNS4_10UnderscoreES10_S10_EEEEENS4_13SM90_TMA_LOADENS4_14ComposedLayoutINS4_7SwizzleILi3ELi4ELi3EEENS4_18smem_ptr_flag_bitsILi8EEENSW_INS5_IJNSA_ILi8EEESF_EEENS5_IJSF_SB_EEEEEEEvNS4_8identityES13_S1D_vS1E_EENS_8epilogue10collective18CollectiveEpilogueINS1G_23Sm100TmaWarpSpecializedILi2ELi2ELi32ELb0ELb0EEEJSG_NS5_IJNSW_ISE_SB_EES1L_EEESH_SI_SH_SI_NS1G_6fusion15FusionCallbacksIS1K_NS1N_17LinearCombinationISH_fSH_fLNS_15FloatRoundStyleE2EEESG_S1M_JEEENS4_5SM1004TMEM4LOAD26SM100_TMEM_LOAD_16dp32b32xES13_NS14_INS15_ILi2ELi4ELi3EEES18_NSW_INS5_IJS19_SE_EEENS5_IJSE_SB_EEEEEEENS4_39AutoVectorizingCopyWithAssumedAlignmentILi128EEENS4_14SM90_TMA_STOREES21_S23_S23_EEEvvEEEEvNT_6ParamsE)
	.align		4
        /*000c*/ 	.word	index@(__assertfail)
	.align		4
        /*0010*/ 	.word	0x00000000
	.align		4
        /*0014*/ 	.word	0xfffffffe
	.align		4
        /*0018*/ 	.word	0x00000000
	.align		4
        /*001c*/ 	.word	0xfffffffd
	.align		4
        /*0020*/ 	.word	0x00000000
	.align		4
        /*0024*/ 	.word	0xfffffffc


//--------------------- .nv.constant4             --------------------------
	.section	.nv.constant4,"a",@progbits
	.align	8
	.align		8
.nv.constant4:
        /*0000*/ 	.dword	__assertfail
	.align		8
        /*0008*/ 	.dword	__unnamed_1
	.align		8
        /*0010*/ 	.dword	__unnamed_2
	.align		8
        /*0018*/ 	.dword	_ZN40_INTERNAL_55e6eb9b_4_k_cu_683db21e_352574cuda3std3__45__cpo5beginE
	.align		8
        /*0020*/ 	.dword	_ZN40_INTERNAL_55e6eb9b_4_k_cu_683db21e_352574cuda3std3__45__cpo3endE
	.align		8
        /*0028*/ 	.dword	_ZN40_INTERNAL_55e6eb9b_4_k_cu_683db21e_352574cuda3std3__45__cpo6cbeginE
	.align		8
        /*0030*/ 	.dword	_ZN40_INTERNAL_55e6eb9b_4_k_cu_683db21e_352574cuda3std3__45__cpo4cendE
	.align		8
        /*0038*/ 	.dword	_ZN40_INTERNAL_55e6eb9b_4_k_cu_683db21e_352574cuda3std3__442_GLOBAL__N__55e6eb9b_4_k_cu_683db21e_352576ignoreE
	.align		8
        /*0040*/ 	.dword	_ZN40_INTERNAL_55e6eb9b_4_k_cu_683db21e_352574cuda3std3__419piecewise_constructE
	.align		8
        /*0048*/ 	.dword	_ZN40_INTERNAL_55e6eb9b_4_k_cu_683db21e_352574cuda3std3__48in_placeE
	.align		8
        /*0050*/ 	.dword	_ZN40_INTERNAL_55e6eb9b_4_k_cu_683db21e_352574cuda3std6ranges3__45__cpo4swapE
	.align		8
        /*0058*/ 	.dword	_ZN40_INTERNAL_55e6eb9b_4_k_cu_683db21e_352574cuda3std6ranges3__45__cpo9iter_moveE
	.align		8
        /*0060*/ 	.dword	_ZN40_INTERNAL_55e6eb9b_4_k_cu_683db21e_352574cute7productE
	.align		8
        /*0068*/ 	.dword	_ZN40_INTERNAL_55e6eb9b_4_k_cu_683db21e_352574cute1_E
	.align		8
        /*0070*/ 	.dword	$str$25
	.align		8
        /*0078*/ 	.dword	$str$26
	.align		8
        /*0080*/ 	.dword	$str$27
	.align		8
        /*0088*/ 	.dword	$str$28


//--------------------- .text._ZN7cutlass13device_kernelINS_4gemm6kernel13GemmUniversalIN4cute5tupleIJiiiiEEENS1_10collective13CollectiveMmaINS1_35MainloopSm100TmaUmmaWarpSpecializedILi8ELi2ELi4ENS5_IJNS4_1CILi1EEESB_SB_EEEEENS5_IJNSA_ILi64EEENSA_ILi128EEESF_EEENS_12float_e4m3_tENS5_IJlSB_lEEENS_12float_e5m2_tESI_NS4_8TiledMMAINS4_8MMA_AtomIJNS4_10MMA_TraitsINS4_19SM100_MMA_F8F6F4_SSEJSH_SJ_fSE_SF_NS4_17integral_constantINS4_4UMMA5MajorELSQ_0EEESR_NSO_INSP_7ScaleInELSS_0EEEST_EEEEEENS4_6LayoutISC_NS5_IJNSA_ILi0EEESX_SX_EEEEENS5_IJNS4_10UnderscoreES10_S10_EEEEENS4_13SM90_TMA_LOADENS4_14ComposedLayoutINS4_7SwizzleILi3ELi4ELi3EEENS4_18smem_ptr_flag_bitsILi8EEENSW_INS5_IJNSA_ILi8EEESF_EEENS5_IJSF_SB_EEEEEEEvNS4_8identityES13_S1D_vS1E_EENS_8epilogue10collective18CollectiveEpilogueINS1G_23Sm100TmaWarpSpecializedILi2ELi2ELi32ELb0ELb0EEEJSG_NS5_IJNSW_ISE_SB_EES1L_EEESH_SI_SH_SI_NS1G_6fusion15FusionCallbacksIS1K_NS1N_17LinearCombinationISH_fSH_fLNS_15FloatRoundStyleE2EEESG_S1M_JEEENS4_5SM1004TMEM4LOAD26SM100_TMEM_LOAD_16dp32b32xES13_NS14_INS15_ILi2ELi4ELi3EEES18_NSW_INS5_IJS19_SE_EEENS5_IJSE_SB_EEEEEEENS4_39AutoVectorizingCopyWithAssumedAlignmentILi128EEENS4_14SM90_TMA_STOREES21_S23_S23_EEEvvEEEEvNT_6ParamsE --------------------------
	.section	.text._ZN7cutlass13device_kernelINS_4gemm6kernel13GemmUniversalIN4cute5tupleIJiiiiEEENS1_10collective13CollectiveMmaINS1_35MainloopSm100TmaUmmaWarpSpecializedILi8ELi2ELi4ENS5_IJNS4_1CILi1EEESB_SB_EEEEENS5_IJNSA_ILi64EEENSA_ILi128EEESF_EEENS_12float_e4m3_tENS5_IJlSB_lEEENS_12float_e5m2_tESI_NS4_8TiledMMAINS4_8MMA_AtomIJNS4_10MMA_TraitsINS4_19SM100_MMA_F8F6F4_SSEJSH_SJ_fSE_SF_NS4_17integral_constantINS4_4UMMA5MajorELSQ_0EEESR_NSO_INSP_7ScaleInELSS_0EEEST_EEEEEENS4_6LayoutISC_NS5_IJNSA_ILi0EEESX_SX_EEEEENS5_IJNS4_10UnderscoreES10_S10_EEEEENS4_13SM90_TMA_LOADENS4_14ComposedLayoutINS4_7SwizzleILi3ELi4ELi3EEENS4_18smem_ptr_flag_bitsILi8EEENSW_INS5_IJNSA_ILi8EEESF_EEENS5_IJSF_SB_EEEEEEEvNS4_8identityES13_S1D_vS1E_EENS_8epilogue10collective18CollectiveEpilogueINS1G_23Sm100TmaWarpSpecializedILi2ELi2ELi32ELb0ELb0EEEJSG_NS5_IJNSW_ISE_SB_EES1L_EEESH_SI_SH_SI_NS1G_6fusion15FusionCallbacksIS1K_NS1N_17LinearCombinationISH_fSH_fLNS_15FloatRoundStyleE2EEESG_S1M_JEEENS4_5SM1004TMEM4LOAD26SM100_TMEM_LOAD_16dp32b32xES13_NS14_INS15_ILi2ELi4ELi3EEES18_NSW_INS5_IJS19_SE_EEENS5_IJSE_SB_EEEEEEENS4_39AutoVectorizingCopyWithAssumedAlignmentILi128EEENS4_14SM90_TMA_STOREES21_S23_S23_EEEvvEEEEvNT_6ParamsE,"ax",@progbits
	.align	128
.text._ZN7cutlass13device_kernelINS_4gemm6kernel13GemmUniversalIN4cute5tupleIJiiiiEEENS1_10collective13CollectiveMmaINS1_35MainloopSm100TmaUmmaWarpSpecializedILi8ELi2ELi4ENS5_IJNS4_1CILi1EEESB_SB_EEEEENS5_IJNSA_ILi64EEENSA_ILi128EEESF_EEENS_12float_e4m3_tENS5_IJlSB_lEEENS_12float_e5m2_tESI_NS4_8TiledMMAINS4_8MMA_AtomIJNS4_10MMA_TraitsINS4_19SM100_MMA_F8F6F4_SSEJSH_SJ_fSE_SF_NS4_17integral_constantINS4_4UMMA5MajorELSQ_0EEESR_NSO_INSP_7ScaleInELSS_0EEEST_EEEEEENS4_6LayoutISC_NS5_IJNSA_ILi0EEESX_SX_EEEEENS5_IJNS4_10UnderscoreES10_S10_EEEEENS4_13SM90_TMA_LOADENS4_14ComposedLayoutINS4_7SwizzleILi3ELi4ELi3EEENS4_18smem_ptr_flag_bitsILi8EEENSW_INS5_IJNSA_ILi8EEESF_EEENS5_IJSF_SB_EEEEEEEvNS4_8identityES13_S1D_vS1E_EENS_8epilogue10collective18CollectiveEpilogueINS1G_23Sm100TmaWarpSpecializedILi2ELi2ELi32ELb0ELb0EEEJSG_NS5_IJNSW_ISE_SB_EES1L_EEESH_SI_SH_SI_NS1G_6fusion15FusionCallbacksIS1K_NS1N_17LinearCombinationISH_fSH_fLNS_15FloatRoundStyleE2EEESG_S1M_JEEENS4_5SM1004TMEM4LOAD26SM100_TMEM_LOAD_16dp32b32xES13_NS14_INS15_ILi2ELi4ELi3EEES18_NSW_INS5_IJS19_SE_EEENS5_IJSE_SB_EEEEEEENS4_39AutoVectorizingCopyWithAssumedAlignmentILi128EEENS4_14SM90_TMA_STOREES21_S23_S23_EEEvvEEEEvNT_6ParamsE:
        .type           _ZN7cutlass13device_kernelINS_4gemm6kernel13GemmUniversalIN4cute5tupleIJiiiiEEENS1_10collective13CollectiveMmaINS1_35MainloopSm100TmaUmmaWarpSpecializedILi8ELi2ELi4ENS5_IJNS4_1CILi1EEESB_SB_EEEEENS5_IJNSA_ILi64EEENSA_ILi128EEESF_EEENS_12float_e4m3_tENS5_IJlSB_lEEENS_12float_e5m2_tESI_NS4_8TiledMMAINS4_8MMA_AtomIJNS4_10MMA_TraitsINS4_19SM100_MMA_F8F6F4_SSEJSH_SJ_fSE_SF_NS4_17integral_constantINS4_4UMMA5MajorELSQ_0EEESR_NSO_INSP_7ScaleInELSS_0EEEST_EEEEEENS4_6LayoutISC_NS5_IJNSA_ILi0EEESX_SX_EEEEENS5_IJNS4_10UnderscoreES10_S10_EEEEENS4_13SM90_TMA_LOADENS4_14ComposedLayoutINS4_7SwizzleILi3ELi4ELi3EEENS4_18smem_ptr_flag_bitsILi8EEENSW_INS5_IJNSA_ILi8EEESF_EEENS5_IJSF_SB_EEEEEEEvNS4_8identityES13_S1D_vS1E_EENS_8epilogue10collective18CollectiveEpilogueINS1G_23Sm100TmaWarpSpecializedILi2ELi2ELi32ELb0ELb0EEEJSG_NS5_IJNSW_ISE_SB_EES1L_EEESH_SI_SH_SI_NS1G_6fusion15FusionCallbacksIS1K_NS1N_17LinearCombinationISH_fSH_fLNS_15FloatRoundStyleE2EEESG_S1M_JEEENS4_5SM1004TMEM4LOAD26SM100_TMEM_LOAD_16dp32b32xES13_NS14_INS15_ILi2ELi4ELi3EEES18_NSW_INS5_IJS19_SE_EEENS5_IJSE_SB_EEEEEEENS4_39AutoVectorizingCopyWithAssumedAlignmentILi128EEENS4_14SM90_TMA_STOREES21_S23_S23_EEEvvEEEEvNT_6ParamsE,@function
        .size           _ZN7cutlass13device_kernelINS_4gemm6kernel13GemmUniversalIN4cute5tupleIJiiiiEEENS1_10collective13CollectiveMmaINS1_35MainloopSm100TmaUmmaWarpSpecializedILi8ELi2ELi4ENS5_IJNS4_1CILi1EEESB_SB_EEEEENS5_IJNSA_ILi64EEENSA_ILi128EEESF_EEENS_12float_e4m3_tENS5_IJlSB_lEEENS_12float_e5m2_tESI_NS4_8TiledMMAINS4_8MMA_AtomIJNS4_10MMA_TraitsINS4_19SM100_MMA_F8F6F4_SSEJSH_SJ_fSE_SF_NS4_17integral_constantINS4_4UMMA5MajorELSQ_0EEESR_NSO_INSP_7ScaleInELSS_0EEEST_EEEEEENS4_6LayoutISC_NS5_IJNSA_ILi0EEESX_SX_EEEEENS5_IJNS4_10UnderscoreES10_S10_EEEEENS4_13SM90_TMA_LOADENS4_14ComposedLayoutINS4_7SwizzleILi3ELi4ELi3EEENS4_18smem_ptr_flag_bitsILi8EEENSW_INS5_IJNSA_ILi8EEESF_EEENS5_IJSF_SB_EEEEEEEvNS4_8identityES13_S1D_vS1E_EENS_8epilogue10collective18CollectiveEpilogueINS1G_23Sm100TmaWarpSpecializedILi2ELi2ELi32ELb0ELb0EEEJSG_NS5_IJNSW_ISE_SB_EES1L_EEESH_SI_SH_SI_NS1G_6fusion15FusionCallbacksIS1K_NS1N_17LinearCombinationISH_fSH_fLNS_15FloatRoundStyleE2EEESG_S1M_JEEENS4_5SM1004TMEM4LOAD26SM100_TMEM_LOAD_16dp32b32xES13_NS14_INS15_ILi2ELi4ELi3EEES18_NSW_INS5_IJS19_SE_EEENS5_IJSE_SB_EEEEEEENS4_39AutoVectorizingCopyWithAssumedAlignmentILi128EEENS4_14SM90_TMA_STOREES21_S23_S23_EEEvvEEEEvNT_6ParamsE,(.L_x_154 - _ZN7cutlass13device_kernelINS_4gemm6kernel13GemmUniversalIN4cute5tupleIJiiiiEEENS1_10collective13CollectiveMmaINS1_35MainloopSm100TmaUmmaWarpSpecializedILi8ELi2ELi4ENS5_IJNS4_1CILi1EEESB_SB_EEEEENS5_IJNSA_ILi64EEENSA_ILi128EEESF_EEENS_12float_e4m3_tENS5_IJlSB_lEEENS_12float_e5m2_tESI_NS4_8TiledMMAINS4_8MMA_AtomIJNS4_10MMA_TraitsINS4_19SM100_MMA_F8F6F4_SSEJSH_SJ_fSE_SF_NS4_17integral_constantINS4_4UMMA5MajorELSQ_0EEESR_NSO_INSP_7ScaleInELSS_0EEEST_EEEEEENS4_6LayoutISC_NS5_IJNSA_ILi0EEESX_SX_EEEEENS5_IJNS4_10UnderscoreES10_S10_EEEEENS4_13SM90_TMA_LOADENS4_14ComposedLayoutINS4_7SwizzleILi3ELi4ELi3EEENS4_18smem_ptr_flag_bitsILi8EEENSW_INS5_IJNSA_ILi8EEESF_EEENS5_IJSF_SB_EEEEEEEvNS4_8identityES13_S1D_vS1E_EENS_8epilogue10collective18CollectiveEpilogueINS1G_23Sm100TmaWarpSpecializedILi2ELi2ELi32ELb0ELb0EEEJSG_NS5_IJNSW_ISE_SB_EES1L_EEESH_SI_SH_SI_NS1G_6fusion15FusionCallbacksIS1K_NS1N_17LinearCombinationISH_fSH_fLNS_15FloatRoundStyleE2EEESG_S1M_JEEENS4_5SM1004TMEM4LOAD26SM100_TMEM_LOAD_16dp32b32xES13_NS14_INS15_ILi2ELi4ELi3EEES18_NSW_INS5_IJS19_SE_EEENS5_IJSE_SB_EEEEEEENS4_39AutoVectorizingCopyWithAssumedAlignmentILi128EEENS4_14SM90_TMA_STOREES21_S23_S23_EEEvvEEEEvNT_6ParamsE)
        .other          _ZN7cutlass13device_kernelINS_4gemm6kernel13GemmUniversalIN4cute5tupleIJiiiiEEENS1_10collective13CollectiveMmaINS1_35MainloopSm100TmaUmmaWarpSpecializedILi8ELi2ELi4ENS5_IJNS4_1CILi1EEESB_SB_EEEEENS5_IJNSA_ILi64EEENSA_ILi128EEESF_EEENS_12float_e4m3_tENS5_IJlSB_lEEENS_12float_e5m2_tESI_NS4_8TiledMMAINS4_8MMA_AtomIJNS4_10MMA_TraitsINS4_19SM100_MMA_F8F6F4_SSEJSH_SJ_fSE_SF_NS4_17integral_constantINS4_4UMMA5MajorELSQ_0EEESR_NSO_INSP_7ScaleInELSS_0EEEST_EEEEEENS4_6LayoutISC_NS5_IJNSA_ILi0EEESX_SX_EEEEENS5_IJNS4_10UnderscoreES10_S10_EEEEENS4_13SM90_TMA_LOADENS4_14ComposedLayoutINS4_7SwizzleILi3ELi4ELi3EEENS4_18smem_ptr_flag_bitsILi8EEENSW_INS5_IJNSA_ILi8EEESF_EEENS5_IJSF_SB_EEEEEEEvNS4_8identityES13_S1D_vS1E_EENS_8epilogue10collective18CollectiveEpilogueINS1G_23Sm100TmaWarpSpecializedILi2ELi2ELi32ELb0ELb0EEEJSG_NS5_IJNSW_ISE_SB_EES1L_EEESH_SI_SH_SI_NS1G_6fusion15FusionCallbacksIS1K_NS1N_17LinearCombinationISH_fSH_fLNS_15FloatRoundStyleE2EEESG_S1M_JEEENS4_5SM1004TMEM4LOAD26SM100_TMEM_LOAD_16dp32b32xES13_NS14_INS15_ILi2ELi4ELi3EEES18_NSW_INS5_IJS19_SE_EEENS5_IJSE_SB_EEEEEEENS4_39AutoVectorizingCopyWithAssumedAlignmentILi128EEENS4_14SM90_TMA_STOREES21_S23_S23_EEEvvEEEEvNT_6ParamsE,@"STO_CUDA_ENTRY STV_DEFAULT"
_ZN7cutlass13device_kernelINS_4gemm6kernel13GemmUniversalIN4cute5tupleIJiiiiEEENS1_10collective13CollectiveMmaINS1_35MainloopSm100TmaUmmaWarpSpecializedILi8ELi2ELi4ENS5_IJNS4_1CILi1EEESB_SB_EEEEENS5_IJNSA_ILi64EEENSA_ILi128EEESF_EEENS_12float_e4m3_tENS5_IJlSB_lEEENS_12float_e5m2_tESI_NS4_8TiledMMAINS4_8MMA_AtomIJNS4_10MMA_TraitsINS4_19SM100_MMA_F8F6F4_SSEJSH_SJ_fSE_SF_NS4_17integral_constantINS4_4UMMA5MajorELSQ_0EEESR_NSO_INSP_7ScaleInELSS_0EEEST_EEEEEENS4_6LayoutISC_NS5_IJNSA_ILi0EEESX_SX_EEEEENS5_IJNS4_10UnderscoreES10_S10_EEEEENS4_13SM90_TMA_LOADENS4_14ComposedLayoutINS4_7SwizzleILi3ELi4ELi3EEENS4_18smem_ptr_flag_bitsILi8EEENSW_INS5_IJNSA_ILi8EEESF_EEENS5_IJSF_SB_EEEEEEEvNS4_8identityES13_S1D_vS1E_EENS_8epilogue10collective18CollectiveEpilogueINS1G_23Sm100TmaWarpSpecializedILi2ELi2ELi32ELb0ELb0EEEJSG_NS5_IJNSW_ISE_SB_EES1L_EEESH_SI_SH_SI_NS1G_6fusion15FusionCallbacksIS1K_NS1N_17LinearCombinationISH_fSH_fLNS_15FloatRoundStyleE2EEESG_S1M_JEEENS4_5SM1004TMEM4LOAD26SM100_TMEM_LOAD_16dp32b32xES13_NS14_INS15_ILi2ELi4ELi3EEES18_NSW_INS5_IJS19_SE_EEENS5_IJSE_SB_EEEEEEENS4_39AutoVectorizingCopyWithAssumedAlignmentILi128EEENS4_14SM90_TMA_STOREES21_S23_S23_EEEvvEEEEvNT_6ParamsE:
[----:B------:R-:W1:Y:S01]  /*0000*/  LDC R1, c[0x0][0x37c] ;  /* 0x0000df00ff017b82 */ /* 0x000e620000000800 */
[----:B------:R-:W2:Y:S01]  /*0010*/  S2R R108, SR_TID.X ;  /* 0x00000000006c7919 */ /* 0x000ea20000002100 */
[----:B------:R-:W3:Y:S01]  /*0020*/  LDCU.64 UR4, c[0x0][0x890] ;  /* 0x00011200ff0477ac */ /* 0x000ee20008000a00 */
[----:B------:R-:W-:Y:S02]  /*0030*/  PRMT R95, RZ, 0x7610, R95 ;  /* 0x00007610ff5f7816 */ /* 0x000fe4000000005f */
[----:B------:R-:W-:Y:S01]  /*0040*/  ELECT P5, URZ, PT ;  /* 0x0000000000ff782f */ /* 0x000fe200038a0000 */
[----:B------:R-:W4:Y:S01]  /*0050*/  LDCU.64 UR46, c[0x0][0x358] ;  /* 0x00006b00ff2e77ac */ /* 0x000f220008000a00 */
[----:B---3--:R-:W-:-:S04]  /*0060*/  UISETP.NE.U32.AND UP0, UPT, UR4, URZ, UPT ;  /* 0x000000ff0400728c */ /* 0x008fc8000bf05070 */
[----:B------:R-:W-:Y:S01]  /*0070*/  UISETP.NE.AND.EX UP0, UPT, UR5, URZ, UPT, UP0 ;  /* 0x000000ff0500728c */ /* 0x000fe2000bf05300 */
[----:B--2---:R-:W-:-:S05]  /*0080*/  SHF.R.U32.HI R101, RZ, 0x5, R108 ;  /* 0x00000005ff657819 */ /* 0x004fca000001166c */
[----:B------:R-:W2:Y:S02]  /*0090*/  SHFL.IDX PT, R0, R101, RZ, 0x1f ;  /* 0x00001fff65007589 */ /* 0x000ea400000e0000 */
[----:B--2---:R-:W-:Y:S01]  /*00a0*/  R2UR UR8, R0 ;  /* 0x00000000000872ca */ /* 0x004fe200000e0000 */
[----:B-1--4-:R-:W-:-:S14]  /*00b0*/  BRA.U UP0, `(.L_x_0) ;  /* 0x00000001002c7547 */ /* 0x012fdc000b800000 */
[----:B------:R-:W1:Y:S02]  /*00c0*/  LDCU.64 UR6, c[0x0][0x888] ;  /* 0x00011100ff0677ac */ /* 0x000e640008000a00 */
[----:B-1----:R-:W-:-:S04]  /*00d0*/  UISETP.NE.U32.AND UP0, UPT, UR6, URZ, UPT ;  /* 0x000000ff0600728c */ /* 0x002fc8000bf05070 */
[----:B------:R-:W-:-:S09]  /*00e0*/  UISETP.NE.AND.EX UP0, UPT, UR7, URZ, UPT, UP0 ;  /* 0x000000ff0700728c */ /* 0x000fd2000bf05300 */
[----:B------:R-:W-:Y:S05]  /*00f0*/  BRA.U !UP0, `(.L_x_1) ;  /* 0x0000000108107547 */ /* 0x000fea000b800000 */
[----:B------:R-:W1:Y:S02]  /*0100*/  LDC.64 R2, c[0x0][0x888] ;  /* 0x00022200ff027b82 */ /* 0x000e640000000a00 */
[----:B-1----:R1:W5:Y:S01]  /*0110*/  LDG.E R49, desc[UR46][R2.64] ;  /* 0x0000002e02317981 */ /* 0x002362000c1e1900 */
[----:B------:R-:W-:Y:S01]  /*0120*/  HFMA2 R95, -RZ, RZ, 0, 5.9604644775390625e-08 ;  /* 0x00000001ff5f7431 */ /* 0x000fe200000001ff */
[----:B------:R-:W-:Y:S05]  /*0130*/  BRA `(.L_x_0) ;  /* 0x00000000000c7947 */ /* 0x000fea0003800000 */
.L_x_1:
[----:B------:R-:W1:Y:S01]  /*0140*/  LDCU UR6, c[0x0][0x880] ;  /* 0x00011000ff0677ac */ /* 0x000e620008000800 */
[----:B------:R-:W-:Y:S01]  /*0150*/  HFMA2 R95, -RZ, RZ, 0, 5.9604644775390625e-08 ;  /* 0x00000001ff5f7431 */ /* 0x000fe200000001ff */
[----:B-1----:R-:W-:-:S07]  /*0160*/  MOV R49, UR6 ;  /* 0x0000000600317c02 */ /* 0x002fce0008000f00 */
.L_x_0:
[----:B------:R-:W2:Y:S02]  /*0170*/  LDCU.64 UR6, c[0x0][0x8b0] ;  /* 0x00011600ff0677ac */ /* 0x000ea40008000a00 */
[----:B--2---:R-:W-:-:S04]  /*0180*/  UISETP.NE.U32.AND UP0, UPT, UR6, URZ, UPT ;  /* 0x000000ff0600728c */ /* 0x004fc8000bf05070 */
[----:B------:R-:W-:-:S09]  /*0190*/  UISETP.NE.AND.EX UP0, UPT, UR7, URZ, UPT, UP0 ;  /* 0x000000ff0700728c */ /* 0x000fd2000bf05300 */
[----:B------:R-:W-:Y:S05]  /*01a0*/  BRA.U UP0, `(.L_x_2) ;  /* 0x0000000100247547 */ /* 0x000fea000b800000 */
[----:B------:R-:W2:Y:S02]  /*01b0*/  LDCU.64 UR6, c[0x0][0x8a8] ;  /* 0x00011500ff0677ac */ /* 0x000ea40008000a00 */
[----:B--2---:R-:W-:-:S04]  /*01c0*/  UISETP.NE.U32.AND UP0, UPT, UR6, URZ, UPT ;  /* 0x000000ff0600728c */ /* 0x004fc8000bf05070 */
[----:B------:R-:W-:-:S09]  /*01d0*/  UISETP.NE.AND.EX UP0, UPT, UR7, URZ, UPT, UP0 ;  /* 0x000000ff0700728c */ /* 0x000fd2000bf05300 */
[----:B------:R-:W-:Y:S05]  /*01e0*/  BRA.U !UP0, `(.L_x_3) ;  /* 0x00000001080c7547 */ /* 0x000fea000b800000 */
[----:B-1----:R-:W1:Y:S02]  /*01f0*/  LDC.64 R2, c[0x0][0x8a8] ;  /* 0x00022a00ff027b82 */ /* 0x002e640000000a00 */
[----:B-1----:R2:W5:Y:S01]  /*0200*/  LDG.E R47, desc[UR46][R2.64] ;  /* 0x0000002e022f7981 */ /* 0x002562000c1e1900 */
[----:B------:R-:W-:Y:S05]  /*0210*/  BRA `(.L_x_2) ;  /* 0x0000000000087947 */ /* 0x000fea0003800000 */
.L_x_3:
[----:B------:R-:W2:Y:S02]  /*0220*/  LDCU UR6, c[0x0][0x8a0] ;  /* 0x00011400ff0677ac */ /* 0x000ea40008000800 */
[----:B--2---:R-:W-:Y:S02]  /*0230*/  MOV R47, UR6 ;  /* 0x00000006002f7c02 */ /* 0x004fe40008000f00 */
.L_x_2:
[----:B------:R-:W-:Y:S01]  /*0240*/  IMAD.U32 R0, RZ, RZ, UR8 ;  /* 0x00000008ff007e24 */ /* 0x000fe2000f8e00ff */
[----:B------:R-:W-:Y:S04]  /*0250*/  BSSY.RECONVERGENT B0, `(.L_x_4) ;  /* 0x000000c000007945 */ /* 0x000fe80003800200 */
[C---:B------:R-:W-:Y:S02]  /*0260*/  ISETP.NE.OR P1, PT, R0.reuse, 0x1, !P5 ;  /* 0x000000010000780c */ /* 0x040fe40006f25670 */
[----:B------:R-:W-:-:S11]  /*0270*/  ISETP.NE.OR P0, PT, R0, 0x3, !P5 ;  /* 0x000000030000780c */ /* 0x000fd60006f05670 */
[----:B------:R-:W-:Y:S05]  /*0280*/  @P1 BRA `(.L_x_5) ;  /* 0x0000000000201947 */ /* 0x000fea0003800000 */
[----:B------:R-:W3:Y:S02]  /*0290*/  LDCU.64 UR6, c[0x0][0x348] ;  /* 0x00006900ff0677ac */ /* 0x000ee40008000a00 */
[----:B---3--:R-:W-:Y:S02]  /*02a0*/  UIADD3 UR10, UP1, UPT, UR6, 0x80, URZ ;  /* 0x00000080060a7890 */ /* 0x008fe4000ff3e0ff */
[----:B------:R-:W-:Y:S02]  /*02b0*/  UIADD3 UR6, UP0, UPT, UR6, 0x180, URZ ;  /* 0x0000018006067890 */ /* 0x000fe4000ff1e0ff */
[----:B------:R-:W-:Y:S02]  /*02c0*/  UIADD3.X UR11, UPT, UPT, URZ, UR7, URZ, UP1, !UPT ;  /* 0x00000007ff0b7290 */ /* 0x000fe40008ffe4ff */
[----:B------:R-:W-:-:S07]  /*02d0*/  UIADD3.X UR7, UPT, UPT, URZ, UR7, URZ, UP0, !UPT ;  /* 0x00000007ff077290 */ /* 0x000fce00087fe4ff */
[----:B------:R3:W-:Y:S02]  /*02e0*/  UTMACCTL.PF [UR10] ;  /* 0x000000000a0079b9 */ /* 0x0007e40008040000 */
[----:B------:R3:W-:Y:S02]  /*02f0*/  UTMACCTL.PF [UR6] ;  /* 0x00000000060079b9 */ /* 0x0007e40008040000 */
[----:B---3--:R-:W-:Y:S01]  /*0300*/  NOP ;  /* 0x0000000000007918 */ /* 0x008fe20000000000 */
.L_x_5:
[----:B------:R-:W-:Y:S05]  /*0310*/  BSYNC.RECONVERGENT B0 ;  /* 0x0000000000007941 */ /* 0x000fea0003800200 */
.L_x_4:
[----:B------:R-:W-:Y:S04]  /*0320*/  BSSY.RECONVERGENT B0, `(.L_x_6) ;  /* 0x000000a000007945 */ /* 0x000fe80003800200 */
        /* <DEDUP_REMOVED lines=9> */
.L_x_7:
[----:B------:R-:W-:Y:S05]  /*03c0*/  BSYNC.RECONVERGENT B0 ;  /* 0x0000000000007941 */ /* 0x000fea0003800200 */
.L_x_6:
[----:B------:R-:W3:Y:S01]  /*03d0*/  LDCU.64 UR6, c[0x0][0x888] ;  /* 0x00011100ff0677ac */ /* 0x000ee20008000a00 */
[----:B------:R-:W-:Y:S02]  /*03e0*/  UISETP.EQ.U32.AND UP1, UPT, UR4, URZ, UPT ;  /* 0x000000ff0400728c */ /* 0x000fe4000bf22070 */
[----:B------:R-:W-:Y:S02]  /*03f0*/  UPLOP3.LUT UP2, UPT, UPT, UPT, UPT, 0x80, 0x8 ;  /* 0x000000000008789c */ /* 0x000fe40003f4f070 */
[----:B---3--:R-:W-:-:S04]  /*0400*/  UISETP.NE.U32.AND UP0, UPT, UR6, URZ, UPT ;  /* 0x000000ff0600728c */ /* 0x008fc8000bf05070 */
[----:B------:R-:W-:-:S04]  /*0410*/  UISETP.NE.AND.EX UP0, UPT, UR7, URZ, UPT, UP0 ;  /* 0x000000ff0700728c */ /* 0x000fc8000bf05300 */
[----:B------:R-:W-:-:S04]  /*0420*/  UISETP.EQ.OR.EX UP3, UPT, UR5, URZ, !UP0, UP1 ;  /* 0x000000ff0500728c */ /* 0x000fc8000c762710 */
[----:B------:R-:W-:-:S05]  /*0430*/  UP2UR UR50, UPR, URZ, 0x8 ;  /* 0x00000008ff327883 */ /* 0x000fca0008000000 */
[----:B------:R-:W-:Y:S07]  /*0440*/  BRA.U !UP3, `(.L_x_8) ;  /* 0x000000010b207547 */ /* 0x000fee000b800000 */
[----:B------:R-:W-:Y:S01]  /*0450*/  UISETP.NE.U32.AND UP2, UPT, UR4, URZ, UPT ;  /* 0x000000ff0400728c */ /* 0x000fe2000bf45070 */
[----:B-----5:R-:W-:Y:S01]  /*0460*/  FSETP.NEU.AND P0, PT, R49, RZ, PT ;  /* 0x000000ff3100720b */ /* 0x020fe20003f0d000 */
[----:B------:R-:W-:Y:S02]  /*0470*/  USEL UR4, URZ, 0xffffffff, UP0 ;  /* 0xffffffffff047887 */ /* 0x000fe40008000000 */
[----:B------:R-:W-:-:S10]  /*0480*/  UISETP.NE.AND.EX UP2, UPT, UR5, URZ, UPT, UP2 ;  /* 0x000000ff0500728c */ /* 0x000fd4000bf45320 */
[----:B------:R-:W-:Y:S01]  /*0490*/  VOTEU.ANY UP1, P0 ;  /* 0x0000000000ff7886 */ /* 0x000fe20000020100 */
[----:B------:R-:W-:-:S04]  /*04a0*/  @!UP2 USEL UR4, URZ, 0xffffffff, UP1 ;  /* 0xffffffffff04a887 */ /* 0x000fc80008800000 */
[----:B------:R-:W-:-:S04]  /*04b0*/  ULOP3.LUT UR4, UR4, 0x1, URZ, 0xc0, !UPT ;  /* 0x0000000104047892 */ /* 0x000fc8000f8ec0ff */
[----:B------:R-:W-:-:S11]  /*04c0*/  UISETP.NE.U32.AND UP2, UPT, UR4, 0x1, UPT ;  /* 0x000000010400788c */ /* 0x000fd6000bf45070 */
.L_x_8:
[----:B-12---:R-:W1:Y:S01]  /*04d0*/  SHFL.IDX PT, R2, R101, RZ, 0x1f ;  /* 0x00001fff65027589 */ /* 0x006e6200000e0000 */
[----:B------:R-:W-:-:S04]  /*04e0*/  UISETP.NE.AND UP1, UPT, UR8, 0x2, UPT ;  /* 0x000000020800788c */ /* 0x000fc8000bf25270 */
[----:B------:R-:W-:Y:S01]  /*04f0*/  USEL UR6, URZ, 0x1, UP1 ;  /* 0x00000001ff067887 */ /* 0x000fe20008800000 */
[----:B-1----:R-:W-:-:S13]  /*0500*/  ISETP.NE.AND P0, PT, R2, RZ, PT ;  /* 0x000000ff0200720c */ /* 0x002fda0003f05270 */
[----:B------:R-:W-:Y:S05]  /*0510*/  @P0 BRA `(.L_x_9) ;  /* 0x0000000000680947 */ /* 0x000fea0003800000 */
[----:B------:R-:W1:Y:S01]  /*0520*/  S2UR UR5, SR_CgaCtaId ;  /* 0x00000000000579c3 */ /* 0x000e620000008800 */
[----:B------:R-:W-:Y:S01]  /*0530*/  UMOV UR7, 0x400 ;  /* 0x0000040000077882 */ /* 0x000fe20000000000 */
[----:B------:R-:W-:Y:S01]  /*0540*/  UMOV UR4, 0x1 ;  /* 0x0000000100047882 */ /* 0x000fe20000000000 */
[----:B------:R-:W-:Y:S01]  /*0550*/  ELECT P0, URZ, PT ;  /* 0x0000000000ff782f */ /* 0x000fe20003800000 */
[----:B------:R-:W-:-:S04]  /*0560*/  UIADD3 UR10, UPT, UPT, -UR4, 0x100000, URZ ;  /* 0x00100000040a7890 */ /* 0x000fc8000fffe1ff */
[----:B------:R-:W-:Y:S02]  /*0570*/  USHF.L.U32 UR11, UR10, 0xb, URZ ;  /* 0x0000000b0a0b7899 */ /* 0x000fe400080006ff */
[----:B------:R-:W-:Y:S02]  /*0580*/  USHF.L.U32 UR10, UR10, 0x1, URZ ;  /* 0x000000010a0a7899 */ /* 0x000fe400080006ff */
[----:B-1----:R-:W-:Y:S01]  /*0590*/  ULEA UR5, UR5, UR7, 0x18 ;  /* 0x0000000705057291 */ /* 0x002fe2000f8ec0ff */
[----:B------:R-:W1:Y:S11]  /*05a0*/  FENCE.VIEW.ASYNC.S ;  /* 0x00000000000073c6 */ /* 0x000e760000000000 */
[----:B-1----:R1:W2:Y:S01]  /*05b0*/  SYNCS.EXCH.64 URZ, [UR5], UR10 ;  /* 0x0000000a05ff75b2 */ /* 0x0022a20008000100 */
[----:B------:R1:W3:Y:S01]  /*05c0*/  SYNCS.EXCH.64 URZ, [UR5+0x40], UR10 ;  /* 0x0000400a05ff75b2 */ /* 0x0002e20008000100 */
[----:B------:R1:W4:Y:S01]  /*05d0*/  SYNCS.EXCH.64 URZ, [UR5+0x8], UR10 ;  /* 0x0000080a05ff75b2 */ /* 0x0003220008000100 */
[----:B------:R1:W1:Y:S01]  /*05e0*/  SYNCS.EXCH.64 URZ, [UR5+0x48], UR10 ;  /* 0x0000480a05ff75b2 */ /* 0x0002620008000100 */
        /* <DEDUP_REMOVED lines=12> */
[----:B------:R-:W-:Y:S01]  /*06b0*/  NOP ;  /* 0x0000000000007918 */ /* 0x000fe20000000000 */
.L_x_9:
[----:B------:R-:W2:Y:S01]  /*06c0*/  SHFL.IDX PT, R2, R101, RZ, 0x1f ;  /* 0x00001fff65027589 */ /* 0x000ea200000e0000 */
[----:B------:R-:W-:Y:S01]  /*06d0*/  NOP ;  /* 0x0000000000007918 */ /* 0x000fe20000000000 */
[----:B--2---:R-:W-:-:S13]  /*06e0*/  ISETP.NE.AND P0, PT, R2, 0x1, PT ;  /* 0x000000010200780c */ /* 0x004fda0003f05270 */
[----:B------:R-:W-:Y:S05]  /*06f0*/  @P0 BRA `(.L_x_10) ;  /* 0x0000000000480947 */ /* 0x000fea0003800000 */
[----:B------:R-:W2:Y:S01]  /*0700*/  S2UR UR7, SR_CgaCtaId ;  /* 0x00000000000779c3 */ /* 0x000ea20000008800 */
[----:B------:R-:W-:Y:S01]  /*0710*/  UMOV UR9, 0x400 ;  /* 0x0000040000097882 */ /* 0x000fe20000000000 */
[----:B-1----:R-:W-:Y:S01]  /*0720*/  UMOV UR5, 0x20 ;  /* 0x0000002000057882 */ /* 0x002fe20000000000 */
[----:B------:R-:W-:Y:S01]  /*0730*/  UMOV UR4, 0x80 ;  /* 0x0000008000047882 */ /* 0x000fe20000000000 */
[----:B------:R-:W-:-:S04]  /*0740*/  UIADD3 UR10, UPT, UPT, -UR5, 0x100000, URZ ;  /* 0x00100000050a7890 */ /* 0x000fc8000fffe1ff */
[----:B------:R-:W-:Y:S02]  /*0750*/  USHF.L.U32 UR11, UR10, 0xb, URZ ;  /* 0x0000000b0a0b7899 */ /* 0x000fe400080006ff */
[----:B------:R-:W-:Y:S02]  /*0760*/  USHF.L.U32 UR10, UR10, 0x1, URZ ;  /* 0x000000010a0a7899 */ /* 0x000fe400080006ff */
[----:B------:R-:W-:-:S04]  /*0770*/  UIADD3 UR4, UPT, UPT, -UR4, 0x100000, URZ ;  /* 0x0010000004047890 */ /* 0x000fc8000fffe1ff */
[----:B------:R-:W-:Y:S02]  /*0780*/  USHF.L.U32 UR5, UR4, 0xb, URZ ;  /* 0x0000000b04057899 */ /* 0x000fe400080006ff */
[----:B------:R-:W-:Y:S01]  /*0790*/  USHF.L.U32 UR4, UR4, 0x1, URZ ;  /* 0x0000000104047899 */ /* 0x000fe200080006ff */
[----:B------:R-:W-:Y:S01]  /*07a0*/  ELECT P0, URZ, PT ;  /* 0x0000000000ff782f */ /* 0x000fe20003800000 */
[----:B--2---:R-:W-:Y:S01]  /*07b0*/  ULEA UR7, UR7, UR9, 0x18 ;  /* 0x0000000907077291 */ /* 0x004fe2000f8ec0ff */
[----:B------:R-:W1:Y:S11]  /*07c0*/  FENCE.VIEW.ASYNC.S ;  /* 0x00000000000073c6 */ /* 0x000e760000000000 */
[----:B-1----:R2:W1:Y:S01]  /*07d0*/  SYNCS.EXCH.64 URZ, [UR7+0x80], UR10 ;  /* 0x0000800a07ff75b2 */ /* 0x0024620008000100 */
[----:B------:R2:W1:Y:S01]  /*07e0*/  SYNCS.EXCH.64 URZ, [UR7+0x90], UR4 ;  /* 0x0000900407ff75b2 */ /* 0x0004620008000100 */
[----:B------:R2:W1:Y:S01]  /*07f0*/  SYNCS.EXCH.64 URZ, [UR7+0x88], UR10 ;  /* 0x0000880a07ff75b2 */ /* 0x0004620008000100 */
[----:B------:R2:W1:Y:S02]  /*0800*/  SYNCS.EXCH.64 URZ, [UR7+0x98], UR4 ;  /* 0x0000980407ff75b2 */ /* 0x0004640008000100 */
[----:B--2---:R-:W-:Y:S01]  /*0810*/  NOP ;  /* 0x0000000000007918 */ /* 0x004fe20000000000 */
.L_x_10:
[----:B------:R-:W2:Y:S01]  /*0820*/  SHFL.IDX PT, R2, R101, RZ, 0x1f ;  /* 0x00001fff65027589 */ /* 0x000ea200000e0000 */
[----:B------:R-:W-:Y:S01]  /*0830*/  NOP ;  /* 0x0000000000007918 */ /* 0x000fe20000000000 */
[----:B--2---:R-:W-:-:S13]  /*0840*/  ISETP.NE.AND P0, PT, R2, 0x3, PT ;  /* 0x000000030200780c */ /* 0x004fda0003f05270 */
[----:B------:R-:W-:Y:S05]  /*0850*/  @P0 BRA `(.L_x_11) ;  /* 0x0000000000300947 */ /* 0x000fea0003800000 */
[----:B-1----:R-:W1:Y:S01]  /*0860*/  S2UR UR5, SR_CgaCtaId ;  /* 0x00000000000579c3 */ /* 0x002e620000008800 */
        /* <DEDUP_REMOVED lines=8> */
[----:B-1----:R2:W1:Y:S01]  /*08f0*/  SYNCS.EXCH.64 URZ, [UR5+0xa0], UR10 ;  /* 0x0000a00a05ff75b2 */ /* 0x0024620008000100 */
[----:B------:R2:W1:Y:S02]  /*0900*/  SYNCS.EXCH.64 URZ, [UR5+0xa8], UR10 ;  /* 0x0000a80a05ff75b2 */ /* 0x0004640008000100 */
[----:B--2---:R-:W-:Y:S01]  /*0910*/  NOP ;  /* 0x0000000000007918 */ /* 0x004fe20000000000 */
.L_x_11:
[----:B------:R-:W2:Y:S01]  /*0920*/  SHFL.IDX PT, R2, R101, RZ, 0x1f ;  /* 0x00001fff65027589 */ /* 0x000ea200000e0000 */
[----:B------:R-:W-:Y:S01]  /*0930*/  NOP ;  /* 0x0000000000007918 */ /* 0x000fe20000000000 */
[----:B--2---:R-:W-:-:S13]  /*0940*/  ISETP.NE.AND P0, PT, R2, 0x4, PT ;  /* 0x000000040200780c */ /* 0x004fda0003f05270 */
[----:B------:R-:W-:Y:S05]  /*0950*/  @P0 BRA `(.L_x_12) ;  /* 0x00000000004c0947 */ /* 0x000fea0003800000 */
[----:B-1----:R-:W1:Y:S01]  /*0960*/  S2UR UR5, SR_CgaCtaId ;  /* 0x00000000000579c3 */ /* 0x002e620000008800 */
[----:B------:R-:W-:Y:S01]  /*0970*/  UMOV UR9, 0x100 ;  /* 0x0000010000097882 */ /* 0x000fe20000000000 */
[----:B------:R-:W-:Y:S01]  /*0980*/  UMOV UR7, 0x400 ;  /* 0x0000040000077882 */ /* 0x000fe20000000000 */
[----:B------:R-:W-:Y:S01]  /*0990*/  USEL UR9, UR9, 0xe0, UP2 ;  /* 0x000000e009097887 */ /* 0x000fe20009000000 */
[----:B------:R-:W-:Y:S01]  /*09a0*/  UMOV UR4, 0x1 ;  /* 0x0000000100047882 */ /* 0x000fe20000000000 */
[----:B------:R-:W-:Y:S01]  /*09b0*/  ELECT P0, URZ, PT ;  /* 0x0000000000ff782f */ /* 0x000fe20003800000 */
[----:B------:R-:W-:-:S04]  /*09c0*/  UIADD3 UR10, UPT, UPT, -UR4, 0x100000, URZ ;  /* 0x00100000040a7890 */ /* 0x000fc8000fffe1ff */
[----:B------:R-:W-:Y:S02]  /*09d0*/  USHF.L.U32 UR11, UR10, 0xb, URZ ;  /* 0x0000000b0a0b7899 */ /* 0x000fe400080006ff */
[----:B------:R-:W-:Y:S02]  /*09e0*/  USHF.L.U32 UR10, UR10, 0x1, URZ ;  /* 0x000000010a0a7899 */ /* 0x000fe400080006ff */
[----:B------:R-:W-:-:S04]  /*09f0*/  UIADD3 UR12, UPT, UPT, -UR9, 0x100000, URZ ;  /* 0x00100000090c7890 */ /* 0x000fc8000fffe1ff */
[----:B------:R-:W-:Y:S02]  /*0a00*/  USHF.L.U32 UR13, UR12, 0xb, URZ ;  /* 0x0000000b0c0d7899 */ /* 0x000fe400080006ff */
[----:B------:R-:W-:Y:S02]  /*0a10*/  USHF.L.U32 UR12, UR12, 0x1, URZ ;  /* 0x000000010c0c7899 */ /* 0x000fe400080006ff */
[----:B-1----:R-:W-:Y:S01]  /*0a20*/  ULEA UR5, UR5, UR7, 0x18 ;  /* 0x0000000705057291 */ /* 0x002fe2000f8ec0ff */
[----:B------:R-:W1:Y:S11]  /*0a30*/  FENCE.VIEW.ASYNC.S ;  /* 0x00000000000073c6 */ /* 0x000e760000000000 */
[----:B-1----:R2:W1:Y:S01]  /*0a40*/  SYNCS.EXCH.64 URZ, [UR5+0xb0], UR10 ;  /* 0x0000b00a05ff75b2 */ /* 0x0024620008000100 */
[----:B------:R2:W1:Y:S01]  /*0a50*/  SYNCS.EXCH.64 URZ, [UR5+0xc0], UR12 ;  /* 0x0000c00c05ff75b2 */ /* 0x0004620008000100 */
[----:B------:R2:W1:Y:S01]  /*0a60*/  SYNCS.EXCH.64 URZ, [UR5+0xb8], UR10 ;  /* 0x0000b80a05ff75b2 */ /* 0x0004620008000100 */
[----:B------:R2:W1:Y:S02]  /*0a70*/  SYNCS.EXCH.64 URZ, [UR5+0xc8], UR12 ;  /* 0x0000c80c05ff75b2 */ /* 0x0004640008000100 */
[----:B--2---:R-:W-:Y:S01]  /*0a80*/  NOP ;  /* 0x0000000000007918 */ /* 0x004fe20000000000 */
.L_x_12:
        /* <DEDUP_REMOVED lines=20> */
[----:B------:R2:W1:Y:S01]  /*0bd0*/  SYNCS.EXCH.64 URZ, [UR7+0xf8], UR4 ;  /* 0x0000f80407ff75b2 */ /* 0x0004620008000100 */
[----:B------:R2:W1:Y:S01]  /*0be0*/  SYNCS.EXCH.64 URZ, [UR7+0xe0], UR10 ;  /* 0x0000e00a07ff75b2 */ /* 0x0004620008000100 */
[----:B------:R2:W1:Y:S01]  /*0bf0*/  SYNCS.EXCH.64 URZ, [UR7+0x100], UR4 ;  /* 0x0001000407ff75b2 */ /* 0x0004620008000100 */
[----:B------:R2:W1:Y:S01]  /*0c00*/  SYNCS.EXCH.64 URZ, [UR7+0xe8], UR10 ;  /* 0x0000e80a07ff75b2 */ /* 0x0004620008000100 */
[----:B------:R2:W1:Y:S02]  /*0c10*/  SYNCS.EXCH.64 URZ, [UR7+0x108], UR4 ;  /* 0x0001080407ff75b2 */ /* 0x0004640008000100 */
[----:B--2---:R-:W-:Y:S01]  /*0c20*/  NOP ;  /* 0x0000000000007918 */ /* 0x004fe20000000000 */
.L_x_13:
        /* <DEDUP_REMOVED lines=18> */
.L_x_14:
[----:B-1----:R-:W1:Y:S01]  /*0d50*/  S2UR UR5, SR_CTAID.X ;  /* 0x00000000000579c3 */ /* 0x002e620000002500 */
[----:B------:R-:W-:-:S05]  /*0d60*/  CS2R.32 R96, SR_CgaSize ;  /* 0x0000000000607805 */ /* 0x000fca0000008a00 */
[----:B------:R-:W-:-:S05]  /*0d70*/  IMAD R96, R96, -0xa0, RZ ;  /* 0xffffff6060607824 */ /* 0x000fca00078e02ff */
[----:B------:R-:W-:-:S14]  /*0d80*/  R2UR UR9, R96 ;  /* 0x00000000600972ca */ /* 0x000fdc00000e0000 */
[----:B------:R-:W2:Y:S01]  /*0d90*/  LDCU UR9, c[0x0][UR9+0x2b0] ;  /* 0x00005600090977ac */ /* 0x000ea20008000800 */
[----:B------:R-:W-:Y:S01]  /*0da0*/  NOP ;  /* 0x0000000000007918 */ /* 0x000fe20000000000 */
[----:B------:R-:W-:-:S05]  /*0db0*/  CS2R.32 R96, SR_CgaSize ;  /* 0x0000000000607805 */ /* 0x000fca0000008a00 */
[----:B------:R-:W-:-:S05]  /*0dc0*/  IMAD R96, R96, -0xa0, RZ ;  /* 0xffffff6060607824 */ /* 0x000fca00078e02ff */
[----:B------:R-:W-:-:S14]  /*0dd0*/  R2UR UR7, R96 ;  /* 0x00000000600772ca */ /* 0x000fdc00000e0000 */
[----:B------:R-:W3:Y:S01]  /*0de0*/  LDCU UR7, c[0x0][UR7+0x2b4] ;  /* 0x00005680070777ac */ /* 0x000ee20008000800 */
[----:B------:R-:W4:Y:S08]  /*0df0*/  S2UR UR4, SR_CTAID.Y ;  /* 0x00000000000479c3 */ /* 0x000f300000002600 */
[----:B------:R-:W3:Y:S01]  /*0e00*/  LDC R9, c[0x0][0xb24] ;  /* 0x0002c900ff097b82 */ /* 0x000ee20000000800 */
[----:B-1----:R-:W-:-:S02]  /*0e10*/  I2FP.F32.U32 R4, UR5 ;  /* 0x0000000500047c45 */ /* 0x002fc40008201000 */
[----:B------:R-:W-:-:S05]  /*0e20*/  CS2R.32 R5, SR_CgaSize ;  /* 0x0000000000057805 */ /* 0x000fca0000008a00 */
[----:B------:R-:W-:-:S06]  /*0e30*/  IMAD R5, R5, -0xa0, RZ ;  /* 0xffffff6005057824 */ /* 0x000fcc00078e02ff */
[----:B------:R-:W1:Y:S01]  /*0e40*/  LDC R5, c[0x0][R5+0x2a0] ;  /* 0x0000a80005057b82 */ /* 0x000e620000000800 */
[----:B------:R-:W-:Y:S01]  /*0e50*/  MOV R21, UR5 ;  /* 0x0000000500157c02 */ /* 0x000fe20008000f00 */
[----:B--2---:R-:W-:Y:S01]  /*0e60*/  FMUL R4, R4, UR9 ;  /* 0x0000000904047c20 */ /* 0x004fe20008400000 */
[----:B----4-:R-:W-:Y:S02]  /*0e70*/  I2FP.F32.U32 R2, UR4 ;  /* 0x0000000400027c45 */ /* 0x010fe40008201000 */
[----:B------:R-:W-:-:S05]  /*0e80*/  CS2R.32 R3, SR_CgaSize ;  /* 0x0000000000037805 */ /* 0x000fca0000008a00 */
[----:B------:R-:W-:-:S06]  /*0e90*/  IMAD R3, R3, -0xa0, RZ ;  /* 0xffffff6003037824 */ /* 0x000fcc00078e02ff */
[----:B------:R-:W2:Y:S01]  /*0ea0*/  LDC R3, c[0x0][R3+0x2a4] ;  /* 0x0000a90003037b82 */ /* 0x000ea20000000800 */
[----:B------:R-:W4:Y:S01]  /*0eb0*/  F2I.U32.TRUNC.NTZ R96, R4 ;  /* 0x0000000400607305 */ /* 0x000f22000020f000 */
[----:B------:R-:W-:Y:S01]  /*0ec0*/  MOV R20, UR4 ;  /* 0x0000000400147c02 */ /* 0x000fe20008000f00 */
[----:B---3--:R-:W-:-:S05]  /*0ed0*/  FMUL R2, R2, UR7 ;  /* 0x0000000702027c20 */ /* 0x008fca0008400000 */
[----:B------:R-:W-:Y:S01]  /*0ee0*/  BAR.SYNC.DEFER_BLOCKING 0x0 ;  /* 0x0000000000007b1d */ /* 0x000fe20000010000 */
[----:B------:R-:W-:-:S05]  /*0ef0*/  ISETP.GE.AND P0, PT, R9, 0x1, PT ;  /* 0x000000010900780c */ /* 0x000fca0003f06270 */
[----:B------:R-:W3:Y:S02]  /*0f00*/  F2I.U32.TRUNC.NTZ R94, R2 ;  /* 0x00000002005e7305 */ /* 0x000ee4000020f000 */
[----:B------:R-:W2:Y:S01]  /*0f10*/  S2UR UR36, SR_CTAID.Z ;  /* 0x00000000002479c3 */ /* 0x000ea20000002700 */
[----:B----4-:R-:W-:-:S05]  /*0f20*/  IADD3 R96, PT, PT, -R96, RZ, RZ ;  /* 0x000000ff60607210 */ /* 0x010fca0007ffe1ff */
[----:B-1----:R-:W-:Y:S01]  /*0f30*/  IMAD R96, R5, R96, UR5 ;  /* 0x0000000505607e24 */ /* 0x002fe2000f8e0260 */
[----:B---3--:R-:W-:-:S05]  /*0f40*/  IADD3 R94, PT, PT, -R94, RZ, RZ ;  /* 0x000000ff5e5e7210 */ /* 0x008fca0007ffe1ff */
[----:B--2---:R-:W-:Y:S01]  /*0f50*/  IMAD R94, R3, R94, UR4 ;  /* 0x00000004035e7e24 */ /* 0x004fe2000f8e025e */
[----:B------:R-:W-:Y:S06]  /*0f60*/  @!P0 BRA `(.L_x_15) ;  /* 0x0000000000b88947 */ /* 0x000fec0003800000 */
[----:B------:R-:W1:Y:S01]  /*0f70*/  LDC.64 R4, c[0x0][0xb18] ;  /* 0x0002c600ff047b82 */ /* 0x000e620000000a00 */
[----:B------:R-:W-:-:S07]  /*0f80*/  ISETP.NE.AND P0, PT, R9, 0x1, PT ;  /* 0x000000010900780c */ /* 0x000fce0003f05270 */
[----:B------:R-:W2:Y:S08]  /*0f90*/  LDC R10, c[0x0][0xb0c] ;  /* 0x0002c300ff0a7b82 */ /* 0x000eb00000000800 */
[----:B------:R-:W3:Y:S08]  /*0fa0*/  LDC R11, c[0x0][0x370] ;  /* 0x0000dc00ff0b7b82 */ /* 0x000ef00000000800 */
[----:B------:R-:W4:Y:S01]  /*0fb0*/  LDC R12, c[0x0][0x374] ;  /* 0x0000dd00ff0c7b82 */ /* 0x000f220000000800 */
[----:B-1----:R-:W-:-:S07]  /*0fc0*/  ISETP.NE.AND P1, PT, R4, 0x1, PT ;  /* 0x000000010400780c */ /* 0x002fce0003f25270 */
[----:B------:R-:W3:Y:S01]  /*0fd0*/  LDC.64 R6, c[0x0][0xb10] ;  /* 0x0002c400ff067b82 */ /* 0x000ee20000000a00 */
[----:B--2---:R-:W-:-:S07]  /*0fe0*/  ISETP.NE.AND P2, PT, R10, 0x1, PT ;  /* 0x000000010a00780c */ /* 0x004fce0003f45270 */
[----:B------:R-:W1:Y:S08]  /*0ff0*/  LDC R8, c[0x0][0xb20] ;  /* 0x0002c800ff087b82 */ /* 0x000e700000000800 */
[----:B------:R-:W2:Y:S01]  /*1000*/  LDC.64 R2, c[0x0][0xb28] ;  /* 0x0002ca00ff027b82 */ /* 0x000ea20000000a00 */
[----:B----4-:R-:W-:-:S04]  /*1010*/  IMAD.HI.U32 R13, R12, R5, RZ ;  /* 0x000000050c0d7227 */ /* 0x010fc800078e00ff */
[----:B------:R-:W-:-:S04]  /*1020*/  IMAD.HI.U32 R5, R20, R5, RZ ;  /* 0x0000000514057227 */ /* 0x000fc800078e00ff */
[----:B---3--:R-:W-:-:S04]  /*1030*/  IMAD.HI.U32 R14, R11, R6, RZ ;  /* 0x000000060b0e7227 */ /* 0x008fc800078e00ff */
[C---:B------:R-:W-:Y:S01]  /*1040*/  IMAD.HI.U32 R16, R21.reuse, R6, RZ ;  /* 0x0000000615107227 */ /* 0x040fe200078e00ff */
[-C--:B------:R-:W-:Y:S02]  /*1050*/  @P2 SHF.R.U32.HI R11, RZ, R7.reuse, R14 ;  /* 0x00000007ff0b2219 */ /* 0x080fe4000001160e */
[-C--:B-1----:R-:W-:Y:S02]  /*1060*/  @P1 SHF.R.U32.HI R12, RZ, R8.reuse, R13 ;  /* 0x00000008ff0c1219 */ /* 0x082fe4000001160d */
[----:B------:R-:W-:Y:S02]  /*1070*/  SHF.R.U32.HI R5, RZ, R8, R5 ;  /* 0x00000008ff057219 */ /* 0x000fe40000011605 */
[----:B------:R-:W-:Y:S02]  /*1080*/  SHF.R.U32.HI R16, RZ, R7, R16 ;  /* 0x00000007ff107219 */ /* 0x000fe40000011610 */
[----:B------:R-:W-:Y:S01]  /*1090*/  SEL R5, R20, R5, !P1 ;  /* 0x0000000514057207 */ /* 0x000fe20004800000 */
[----:B--2---:R-:W-:Y:S01]  /*10a0*/  IMAD.HI.U32 R14, R12, R2, RZ ;  /* 0x000000020c0e7227 */ /* 0x004fe200078e00ff */
[----:B------:R-:W-:-:S02]  /*10b0*/  SEL R7, R21, R16, !P2 ;  /* 0x0000001015077207 */ /* 0x000fc40005000000 */
[----:B------:R-:W-:Y:S01]  /*10c0*/  IADD3 R13, PT, PT, -R5, RZ, RZ ;  /* 0x000000ff050d7210 */ /* 0x000fe20007ffe1ff */
[----:B------:R-:W-:Y:S01]  /*10d0*/  IMAD.HI.U32 R6, R11, R2, RZ ;  /* 0x000000020b067227 */ /* 0x000fe200078e00ff */
[----:B------:R-:W-:-:S03]  /*10e0*/  @P0 SHF.R.U32.HI R12, RZ, R3, R14 ;  /* 0x00000003ff0c0219 */ /* 0x000fc6000001160e */
[----:B------:R-:W-:Y:S01]  /*10f0*/  IMAD R13, R4, R13, R20 ;  /* 0x0000000d040d7224 */ /* 0x000fe200078e0214 */
[----:B------:R-:W-:Y:S01]  /*1100*/  @P0 SHF.R.U32.HI R11, RZ, R3, R6 ;  /* 0x00000003ff0b0219 */ /* 0x000fe20000011606 */
[----:B------:R-:W-:-:S04]  /*1110*/  IMAD R12, R12, R9, RZ ;  /* 0x000000090c0c7224 */ /* 0x000fc800078e02ff */
[----:B------:R-:W-:Y:S01]  /*1120*/  IMAD R6, R11, R9, RZ ;  /* 0x000000090b067224 */ /* 0x000fe200078e02ff */
[----:B------:R-:W-:-:S04]  /*1130*/  ISETP.GE.AND P1, PT, R5, R12, PT ;  /* 0x0000000c0500720c */ /* 0x000fc80003f26270 */
[----:B------:R-:W-:Y:S01]  /*1140*/  ISETP.GE.OR P1, PT, R7, R6, P1 ;  /* 0x000000060700720c */ /* 0x000fe20000f26670 */
[----:B------:R-:W-:-:S05]  /*1150*/  IMAD.HI.U32 R6, R5, R2, RZ ;  /* 0x0000000205067227 */ /* 0x000fca00078e00ff */
[----:B------:R-:W-:-:S04]  /*1160*/  SHF.R.U32.HI R6, RZ, R3, R6 ;  /* 0x00000003ff067219 */ /* 0x000fc80000011606 */
[----:B------:R-:W-:-:S03]  /*1170*/  SEL R6, R5, R6, !P0 ;  /* 0x0000000605067207 */ /* 0x000fc60004000000 */
[----:B------:R-:W-:Y:S01]  /*1180*/  @!P1 IMAD.HI.U32 R8, R7, R2, RZ ;  /* 0x0000000207089227 */ /* 0x000fe200078e00ff */
[----:B------:R-:W-:-:S04]  /*1190*/  IADD3 R2, PT, PT, -R6, RZ, RZ ;  /* 0x000000ff06027210 */ /* 0x000fc80007ffe1ff */
[----:B------:R-:W-:Y:S01]  /*11a0*/  @!P1 SHF.R.U32.HI R8, RZ, R3, R8 ;  /* 0x00000003ff089219 */ /* 0x000fe20000011608 */
[----:B------:R-:W-:-:S03]  /*11b0*/  IMAD R2, R9, R2, R5 ;  /* 0x0000000209027224 */ /* 0x000fc600078e0205 */
[----:B------:R-:W-:-:S05]  /*11c0*/  @!P1 SEL R3, R7, R8, !P0 ;  /* 0x0000000807039207 */ /* 0x000fca0004000000 */
[--C-:B------:R-:W-:Y:S02]  /*11d0*/  @!P1 IMAD.IADD R6, R6, 0x1, -R3.reuse ;  /* 0x0000000106069824 */ /* 0x100fe400078e0a03 */
[----:B------:R-:W-:Y:S01]  /*11e0*/  @!P1 IMAD R3, R2, R11, R3 ;  /* 0x0000000b02039224 */ /* 0x000fe200078e0203 */
[----:B------:R-:W-:Y:S01]  /*11f0*/  IADD3 R2, PT, PT, -R7, RZ, RZ ;  /* 0x000000ff07027210 */ /* 0x000fe20007ffe1ff */
[----:B------:R-:W-:Y:S02]  /*1200*/  @!P1 IMAD R5, R6, R9, R7 ;  /* 0x0000000906059224 */ /* 0x000fe400078e0207 */
[----:B------:R-:W-:Y:S02]  /*1210*/  @!P1 IMAD.MOV.U32 R7, RZ, RZ, R3 ;  /* 0x000000ffff079224 */ /* 0x000fe400078e0003 */
[----:B------:R-:W-:Y:S02]  /*1220*/  IMAD R2, R10, R2, R21 ;  /* 0x000000020a027224 */ /* 0x000fe400078e0215 */
[----:B------:R-:W-:-:S02]  /*1230*/  IMAD R20, R5, R4, R13 ;  /* 0x0000000405147224 */ /* 0x000fc400078e020d */
[----:B------:R-:W-:Y:S02]  /*1240*/  IMAD R21, R7, R10, R2 ;  /* 0x0000000a07157224 */ /* 0x000fe400078e0202 */
.L_x_15:
[----:B------:R-:W1:Y:S01]  /*1250*/  LDCU UR4, c[0x0][0xb30] ;  /* 0x00016600ff0477ac */ /* 0x000e620008000800 */
[----:B------:R-:W2:Y:S08]  /*1260*/  S2UR UR37, SR_CgaCtaId ;  /* 0x00000000002579c3 */ /* 0x000eb00000008800 */
[----:B------:R-:W3:Y:S01]  /*1270*/  LDC R40, c[0x0][0xb24] ;  /* 0x0002c900ff287b82 */ /* 0x000ee20000000800 */
[----:B-1----:R-:W-:-:S09]  /*1280*/  UISETP.NE.AND UP1, UPT, UR4, 0x1, UPT ;  /* 0x000000010400788c */ /* 0x002fd2000bf25270 */
[----:B--2---:R-:W-:Y:S05]  /*1290*/  BRA.U UP1, `(.L_x_16) ;  /* 0x0000000101407547 */ /* 0x004fea000b800000 */
[----:B------:R-:W1:Y:S08]  /*12a0*/  LDC.64 R4, c[0x0][0xb10] ;  /* 0x0002c400ff047b82 */ /* 0x000e700000000a00 */
[----:B------:R-:W2:Y:S08]  /*12b0*/  LDC.64 R2, c[0x0][0xb18] ;  /* 0x0002c600ff027b82 */ /* 0x000eb00000000a00 */
[----:B------:R-:W4:Y:S08]  /*12c0*/  LDC R6, c[0x0][0xb20] ;  /* 0x0002c800ff067b82 */ /* 0x000f300000000800 */
[----:B------:R-:W3:Y:S01]  /*12d0*/  LDC R8, c[0x0][0xb0c] ;  /* 0x0002c300ff087b82 */ /* 0x000ee20000000800 */
[----:B-1----:R-:W-:-:S05]  /*12e0*/  IMAD.HI.U32 R4, R21, R4, RZ ;  /* 0x0000000415047227 */ /* 0x002fca00078e00ff */
[----:B------:R-:W-:Y:S01]  /*12f0*/  SHF.R.U32.HI R4, RZ, R5, R4 ;  /* 0x00000005ff047219 */ /* 0x000fe20000011604 */
[----:B--2---:R-:W-:Y:S01]  /*1300*/  IMAD.HI.U32 R3, R20, R3, RZ ;  /* 0x0000000314037227 */ /* 0x004fe200078e00ff */
[----:B------:R-:W-:-:S04]  /*1310*/  ISETP.NE.AND P0, PT, R2, 0x1, PT ;  /* 0x000000010200780c */ /* 0x000fc80003f05270 */
[----:B----4-:R-:W-:-:S04]  /*1320*/  SHF.R.U32.HI R3, RZ, R6, R3 ;  /* 0x00000006ff037219 */ /* 0x010fc80000011603 */
[----:B------:R-:W-:Y:S02]  /*1330*/  SEL R3, R20, R3, !P0 ;  /* 0x0000000314037207 */ /* 0x000fe40004000000 */
[----:B---3--:R-:W-:-:S04]  /*1340*/  ISETP.NE.AND P1, PT, R8, 0x1, PT ;  /* 0x000000010800780c */ /* 0x008fc80003f25270 */
[----:B------:R-:W-:-:S05]  /*1350*/  SEL R4, R21, R4, !P1 ;  /* 0x0000000415047207 */ /* 0x000fca0004800000 */
[----:B------:R-:W-:Y:S02]  /*1360*/  IMAD.IADD R5, R3, 0x1, -R4 ;  /* 0x0000000103057824 */ /* 0x000fe400078e0a04 */
[----:B------:R-:W-:Y:S02]  /*1370*/  IMAD.IADD R3, R4, 0x1, -R3 ;  /* 0x0000000104037824 */ /* 0x000fe400078e0a03 */
[----:B------:R-:W-:Y:S02]  /*1380*/  IMAD R21, R5, R8, R21 ;  /* 0x0000000805157224 */ /* 0x000fe400078e0215 */
[----:B------:R-:W-:-:S07]  /*1390*/  IMAD R20, R3, R2, R20 ;  /* 0x0000000203147224 */ /* 0x000fce00078e0214 */
.L_x_16:
[----:B------:R-:W-:Y:S01]  /*13a0*/  BAR.SYNC.DEFER_BLOCKING 0x0 ;  /* 0x0000000000007b1d */ /* 0x000fe20000010000 */
[----:B------:R-:W-:Y:S01]  /*13b0*/  UISETP.NE.AND UP1, UPT, UR8, 0x2, UPT ;  /* 0x000000020800788c */ /* 0x000fe2000bf25270 */
[----:B------:R-:W-:Y:S02]  /*13c0*/  ISETP.NE.OR P5, PT, R0, 0x2, !P5 ;  /* 0x000000020000780c */ /* 0x000fe40006fa5670 */
[----:B------:R-:W-:-:S06]  /*13d0*/  LOP3.LUT R2, R108, 0x1f, RZ, 0xc0, !PT ;  /* 0x0000001f6c027812 */ /* 0x000fcc00078ec0ff */
[----:B------:R-:W-:Y:S05]  /*13e0*/  BRA.U UP1, `(.L_x_17) ;  /* 0x0000001101f07547 */ /* 0x000fea000b800000 */
[----:B------:R-:W1:Y:S01]  /*13f0*/  LDCU UR13, c[0x0][0x38c] ;  /* 0x00007180ff0d77ac */ /* 0x000e620008000800 */
[----:B------:R-:W2:Y:S01]  /*1400*/  LDC R9, c[0x0][0x370] ;  /* 0x0000dc00ff097b82 */ /* 0x000ea20000000800 */
[----:B------:R-:W-:Y:S01]  /*1410*/  PLOP3.LUT P1, PT, PT, PT, UP2, 0x80, 0x8 ;  /* 0x000000000008781c */ /* 0x000fe20003f2f028 */
[----:B------:R-:W-:Y:S01]  /*1420*/  HFMA2 R12, -RZ, RZ, 0, 0 ;  /* 0x00000000ff0c7431 */ /* 0x000fe200000001ff */
[----:B------:R-:W-:Y:S01]  /*1430*/  ISETP.EQ.OR P4, PT, R2, RZ, P5 ;  /* 0x000000ff0200720c */ /* 0x000fe20002f82670 */
[----:B------:R-:W-:Y:S01]  /*1440*/  IMAD.MOV.U32 R15, RZ, RZ, 0x1 ;  /* 0x00000001ff0f7424 */ /* 0x000fe200078e00ff */
[----:B------:R-:W-:Y:S01]  /*1450*/  PLOP3.LUT P1, PT, P1, PT, PT, 0x8, 0x80 ;  /* 0x000000000080781c */ /* 0x000fe20000f2e170 */
[----:B------:R-:W-:Y:S01]  /*1460*/  IMAD.MOV.U32 R14, RZ, RZ, RZ ;  /* 0x000000ffff0e7224 */ /* 0x000fe200078e00ff */
[----:B------:R-:W-:Y:S01]  /*1470*/  MOV R8, 0x1 ;  /* 0x0000000100087802 */ /* 0x000fe20000000f00 */
[----:B------:R-:W4:Y:S01]  /*1480*/  LDC R0, c[0x0][0x374] ;  /* 0x0000dd00ff007b82 */ /* 0x000f220000000800 */
[----:B------:R-:W-:Y:S01]  /*1490*/  IMAD.MOV.U32 R10, RZ, RZ, RZ ;  /* 0x000000ffff0a7224 */ /* 0x000fe200078e00ff */
[----:B------:R-:W2:Y:S01]  /*14a0*/  LDCU.64 UR22, c[0x0][0x348] ;  /* 0x00006900ff1677ac */ /* 0x000ea20008000a00 */
[----:B------:R-:W-:Y:S01]  /*14b0*/  UMOV UR6, URZ ;  /* 0x000000ff00067c82 */ /* 0x000fe20008000000 */
[----:B-1----:R-:W-:-:S04]  /*14c0*/  UIADD3 UR5, UPT, UPT, UR13, 0x7f, URZ ;  /* 0x0000007f0d057890 */ /* 0x002fc8000fffe0ff */
[----:B------:R-:W-:-:S04]  /*14d0*/  USHF.R.S32.HI UR4, URZ, 0x1f, UR5 ;  /* 0x0000001fff047899 */ /* 0x000fc80008011405 */
[----:B------:R-:W-:-:S04]  /*14e0*/  ULEA.HI UR4, UR4, UR5, URZ, 0x7 ;  /* 0x0000000504047291 */ /* 0x000fc8000f8f38ff */
[----:B------:R-:W-:Y:S02]  /*14f0*/  USHF.R.S32.HI UR15, URZ, 0x7, UR4 ;  /* 0x00000007ff0f7899 */ /* 0x000fe40008011404 */
[----:B------:R-:W-:Y:S02]  /*1500*/  UIADD3 UR4, UPT, UPT, UR13, -0x1, URZ ;  /* 0xffffffff0d047890 */ /* 0x000fe4000fffe0ff */
[----:B------:R-:W-:Y:S02]  /*1510*/  UISETP.LT.U32.AND UP0, UPT, UR15, 0x8, UPT ;  /* 0x000000080f00788c */ /* 0x000fe4000bf01070 */
[----:B------:R-:W-:Y:S02]  /*1520*/  UISETP.GE.U32.AND UP1, UPT, UR4, -0xff, UPT ;  /* 0xffffff010400788c */ /* 0x000fe4000bf26070 */
[----:B------:R-:W-:Y:S02]  /*1530*/  USEL UR14, UR15, 0x8, UP0 ;  /* 0x000000080f0e7887 */ /* 0x000fe40008000000 */
[----:B------:R-:W-:-:S02]  /*1540*/  UIADD3 UR13, UPT, UPT, UR13, 0xfe, URZ ;  /* 0x000000fe0d0d7890 */ /* 0x000fc4000fffe0ff */
[----:B------:R-:W-:Y:S02]  /*1550*/  UIADD3 UR5, UPT, UPT, UR14, -0x1, URZ ;  /* 0xffffffff0e057890 */ /* 0x000fe4000fffe0ff */
[----:B------:R-:W-:-:S03]  /*1560*/  UIADD3 UR7, UPT, UPT, UR15, -UR14, URZ ;  /* 0x8000000e0f077290 */ /* 0x000fc6000fffe0ff */
[----:B------:R-:W-:-:S04]  /*1570*/  @UP1 UIADD3 UR5, UPT, UPT, UR14, URZ, URZ ;  /* 0x000000ff0e051290 */ /* 0x000fc8000fffe0ff */
[----:B--2---:R-:W-:-:S12]  /*1580*/  UIADD3 UR5, UPT, UPT, UR5, 0x1, URZ ;  /* 0x0000000105057890 */ /* 0x004fd8000fffe0ff */
.L_x_35:
[----:B------:R-:W-:Y:S01]  /*1590*/  UISETP.NE.AND UP0, UPT, UR37, URZ, UPT ;  /* 0x000000ff2500728c */ /* 0x000fe2000bf05270 */
[----:B------:R-:W1:Y:S08]  /*15a0*/  S2UR UR37, SR_CgaCtaId ;  /* 0x00000000002579c3 */ /* 0x000e700000008800 */
[----:B------:R-:W-:Y:S05]  /*15b0*/  BRA.U UP0, `(.L_x_18) ;  /* 0x0000000100347547 */ /* 0x000fea000b800000 */
[----:B------:R-:W2:Y:S01]  /*15c0*/  S2R R2, SR_CgaCtaId ;  /* 0x0000000000027919 */ /* 0x000ea20000008800 */
[----:B------:R-:W-:-:S04]  /*15d0*/  MOV R3, 0x400 ;  /* 0x0000040000037802 */ /* 0x000fc80000000f00 */
[----:B--2---:R-:W-:Y:S02]  /*15e0*/  LEA R3, R2, R3, 0x18 ;  /* 0x0000000302037211 */ /* 0x004fe400078ec0ff */
[----:B------:R-:W-:-:S03]  /*15f0*/  SHF.L.U32 R2, R8, 0x1f, RZ ;  /* 0x0000001f08027819 */ /* 0x000fc600000006ff */
[----:B------:R-:W-:-:S04]  /*1600*/  IMAD R3, R10, 0x8, R3 ;  /* 0x000000080a037824 */ /* 0x000fc800078e0203 */
[----:B------:R-:W2:Y:S02]  /*1610*/  SYNCS.PHASECHK.TRANS64.TRYWAIT P0, [R3+URZ+0x120], R2 ;  /* 0x00012002030075a7 */ /* 0x000ea400080011ff */
[----:B--2---:R-:W-:Y:S05]  /*1620*/  @!P0 BRA `(.L_x_19) ;  /* 0x0000005c008c8947 */ /* 0x004fea0003800000 */
.L_x_109:
[----:B------:R-:W-:Y:S01]  /*1630*/  VIADD R10, R10, 0x1 ;  /* 0x000000010a0a7836 */ /* 0x000fe20000000000 */
[----:B------:R2:W-:Y:S04]  /*1640*/  SYNCS.ARRIVE.TRANS64.A1T0 RZ, [R3+URZ+0x110], RZ ;  /* 0x000110ff03ff79a7 */ /* 0x0005e800081000ff */
[----:B------:R-:W-:-:S04]  /*1650*/  ISETP.NE.AND P0, PT, R10, 0x2, PT ;  /* 0x000000020a00780c */ /* 0x000fc80003f05270 */
[----:B------:R-:W-:Y:S02]  /*1660*/  SEL R10, R10, RZ, P0 ;  /* 0x000000ff0a0a7207 */ /* 0x000fe40000000000 */
[----:B--2---:R-:W-:-:S04]  /*1670*/  SEL R3, RZ, 0x1, P0 ;  /* 0x00000001ff037807 */ /* 0x004fc80000000000 */
[----:B------:R-:W-:-:S07]  /*1680*/  LOP3.LUT R8, R8, R3, RZ, 0x3c, !PT ;  /* 0x0000000308087212 */ /* 0x000fce00078e3cff */
.L_x_18:
[----:B------:R-:W-:Y:S01]  /*1690*/  UMOV UR4, 0x400 ;  /* 0x0000040000047882 */ /* 0x000fe20000000000 */
[----:B------:R-:W-:Y:S01]  /*16a0*/  SHF.L.U32 R2, R15, 0x1f, RZ ;  /* 0x0000001f0f027819 */ /* 0x000fe200000006ff */
[----:B-1----:R-:W-:Y:S01]  /*16b0*/  ULEA UR4, UR37, UR4, 0x18 ;  /* 0x0000000425047291 */ /* 0x002fe2000f8ec0ff */
[----:B------:R-:W-:Y:S01]  /*16c0*/  R2UR UR35, R21 ;  /* 0x00000000152372ca */ /* 0x000fe200000e0000 */
[----:B------:R-:W-:Y:S01]  /*16d0*/  UISETP.GE.U32.AND UP0, UPT, UR13, 0xff, UPT ;  /* 0x000000ff0d00788c */ /* 0x000fe2000bf06070 */
[----:B------:R-:W-:Y:S01]  /*16e0*/  R2UR UR11, R20 ;  /* 0x00000000140b72ca */ /* 0x000fe200000e0000 */
[----:B------:R-:W-:Y:S01]  /*16f0*/  ULEA UR8, UR6, UR4, 0x3 ;  /* 0x0000000406087291 */ /* 0x000fe2000f8e18ff */
[----:B------:R-:W-:-:S08]  /*1700*/  UMOV UR24, URZ ;  /* 0x000000ff00187c82 */ /* 0x000fd00008000000 */
[----:B------:R1:W2:Y:S01]  /*1710*/  SYNCS.PHASECHK.TRANS64.TRYWAIT P0, [UR8+0x40], R2 ;  /* 0x00004002ff0075a7 */ /* 0x0002a20008001108 */
[----:B------:R-:W-:Y:S02]  /*1720*/  USHF.L.U32 UR35, UR35, 0x6, URZ ;  /* 0x0000000623237899 */ /* 0x000fe400080006ff */
[----:B------:R-:W-:Y:S01]  /*1730*/  USHF.L.U32 UR11, UR11, 0x7, URZ ;  /* 0x000000070b0b7899 */ /* 0x000fe200080006ff */
[----:B------:R-:W-:Y:S11]  /*1740*/  BRA.U !UP0, `(.L_x_20) ;  /* 0x0000000108a87547 */ /* 0x000ff6000b800000 */
[----:B------:R-:W-:Y:S01]  /*1750*/  UMOV UR16, URZ ;  /* 0x000000ff00107c82 */ /* 0x000fe20008000000 */
[----:B------:R-:W-:-:S05]  /*1760*/  UMOV UR17, UR6 ;  /* 0x0000000600117c82 */ /* 0x000fca0008000000 */
.L_x_25:
[----:B-1----:R-:W-:Y:S01]  /*1770*/  ULEA UR33, UR17, UR4, 0x3 ;  /* 0x0000000411217291 */ /* 0x002fe2000f8e18ff */
[----:B--2---:R-:W-:Y:S01]  /*1780*/  @!P5 MOV R3, 0x6000 ;  /* 0x000060000003d802 */ /* 0x004fe20000000f00 */
[----:B--2---:R-:W-:Y:S10]  /*1790*/  @P0 BRA `(.L_x_21) ;  /* 0x00000000000c0947 */ /* 0x004ff40003800000 */
[----:B------:R-:W-:-:S04]  /*17a0*/  SHF.L.U32 R5, R15, 0x1f, RZ ;  /* 0x0000001f0f057819 */ /* 0x000fc800000006ff */
[----:B------:R-:W2:Y:S02]  /*17b0*/  SYNCS.PHASECHK.TRANS64.TRYWAIT P0, [UR33+0x40], R5 ;  /* 0x00004005ff0075a7 */ /* 0x000ea40008001121 */
[----:B--2---:R-:W-:Y:S05]  /*17c0*/  @!P0 BRA `(.L_x_22) ;  /* 0x0000005c00388947 */ /* 0x004fea0003800000 */
.L_x_21:
[----:B------:R2:W-:Y:S01]  /*17d0*/  @!P5 SYNCS.ARRIVE.TRANS64 RZ, [UR33], R3 ;  /* 0x00000003ffffd9a7 */ /* 0x0005e20008000021 */
[----:B------:R-:W-:Y:S04]  /*17e0*/  BSSY.RECONVERGENT B0, `(.L_x_23) ;  /* 0x0000003000007945 */ /* 0x000fe80003800200 */
[----:B------:R-:W-:Y:S05]  /*17f0*/  @P4 BRA `(.L_x_24) ;  /* 0x0000000000044947 */ /* 0x000fea0003800000 */
[----:B------:R-:W-:Y:S05]  /*1800*/  BPT.TRAP 0x1 ;  /* 0x000000040000795c */ /* 0x000fea0000300000 */
.L_x_24:
[----:B------:R-:W-:Y:S05]  /*1810*/  BSYNC.RECONVERGENT B0 ;  /* 0x0000000000007941 */ /* 0x000fea0003800200 */
.L_x_23:
[----:B------:R-:W-:Y:S02]  /*1820*/  UIADD3 UR6, UPT, UPT, UR17, 0x1, URZ ;  /* 0x0000000111067890 */ /* 0x000fe4000fffe0ff */
[----:B------:R-:W-:Y:S02]  /*1830*/  ULEA UR32, UR17, UR4, 0xd ;  /* 0x0000000411207291 */ /* 0x000fe4000f8e68ff */
[----:B------:R-:W-:Y:S02]  /*1840*/  UISETP.NE.AND UP0, UPT, UR6, 0x8, UPT ;  /* 0x000000080600788c */ /* 0x000fe4000bf05270 */
[----:B------:R-:W-:Y:S02]  /*1850*/  UIADD3 UR26, UP1, UPT, UR22, 0x80, URZ ;  /* 0x00000080161a7890 */ /* 0x000fe4000ff3e0ff */
[----:B------:R-:W-:Y:S02]  /*1860*/  USEL UR9, URZ, 0x1, UP0 ;  /* 0x00000001ff097887 */ /* 0x000fe40008000000 */
[----:B------:R-:W-:-:S02]  /*1870*/  USEL UR6, UR6, URZ, UP0 ;  /* 0x000000ff06067287 */ /* 0x000fc40008000000 */
[----:B------:R-:W-:Y:S02]  /*1880*/  UIADD3 UR20, UP0, UPT, UR22, 0x180, URZ ;  /* 0x0000018016147890 */ /* 0x000fe4000ff1e0ff */
[----:B------:R-:W-:Y:S01]  /*1890*/  ULEA UR8, UR6, UR4, 0x3 ;  /* 0x0000000406087291 */ /* 0x000fe2000f8e18ff */
[----:B------:R-:W-:Y:S01]  /*18a0*/  LOP3.LUT R15, R15, UR9, RZ, 0x3c, !PT ;  /* 0x000000090f0f7c12 */ /* 0x000fe2000f8e3cff */
[----:B------:R-:W-:Y:S02]  /*18b0*/  USHF.L.U32 UR34, UR16, 0x7, URZ ;  /* 0x0000000710227899 */ /* 0x000fe400080006ff */
[----:B------:R-:W-:Y:S01]  /*18c0*/  UIADD3.X UR27, UPT, UPT, URZ, UR23, URZ, UP1, !UPT ;  /* 0x00000017ff1b7290 */ /* 0x000fe20008ffe4ff */
[----:B-1----:R-:W-:Y:S01]  /*18d0*/  SHF.L.U32 R2, R15, 0x1f, RZ ;  /* 0x0000001f0f027819 */ /* 0x002fe200000006ff */
[----:B------:R-:W-:Y:S02]  /*18e0*/  UIADD3 UR32, UPT, UPT, UR32, 0x4400, URZ ;  /* 0x0000440020207890 */ /* 0x000fe4000fffe0ff */
[----:B------:R-:W-:Y:S01]  /*18f0*/  UIADD3.X UR21, UPT, UPT, URZ, UR23, URZ, UP0, !UPT ;  /* 0x00000017ff157290 */ /* 0x000fe200087fe4ff */
[----:B------:R1:W1:Y:S01]  /*1900*/  SYNCS.PHASECHK.TRANS64.TRYWAIT P0, [UR8+0x40], R2 ;  /* 0x00004002ff0075a7 */ /* 0x0002620008001108 */
[----:B------:R-:W-:Y:S01]  /*1910*/  ULEA UR8, UR17, UR4, 0xe ;  /* 0x0000000411087291 */ /* 0x000fe2000f8e70ff */
[----:B------:R-:W-:Y:S01]  /*1920*/  UMOV UR18, 0x0 ;  /* 0x0000000000127882 */ /* 0x000fe20000000000 */
[----:B------:R-:W-:-:S02]  /*1930*/  UMOV UR19, 0x10000000 ;  /* 0x1000000000137882 */ /* 0x000fc40000000000 */
[----:B------:R-:W-:Y:S01]  /*1940*/  UIADD3 UR8, UPT, UPT, UR8, 0x14400, URZ ;  /* 0x0001440008087890 */ /* 0x000fe2000fffe0ff */
[----:B------:R1:W-:Y:S01]  /*1950*/  UTMALDG.3D [UR32], [UR26], desc[UR18] ;  /* 0x000012201a0075b4 */ /* 0x0003e20008011000 */
[----:B------:R-:W-:Y:S01]  /*1960*/  UMOV UR12, UR36 ;  /* 0x00000024000c7c82 */ /* 0x000fe20008000000 */
[----:B------:R-:W-:Y:S01]  /*1970*/  UMOV UR9, UR33 ;  /* 0x0000002100097c82 */ /* 0x000fe20008000000 */
[----:B------:R-:W-:Y:S01]  /*1980*/  UMOV UR10, UR34 ;  /* 0x00000022000a7c82 */ /* 0x000fe20008000000 */
[----:B------:R-:W-:Y:S01]  /*1990*/  UIADD3 UR16, UPT, UPT, UR16, 0x1, URZ ;  /* 0x0000000110107890 */ /* 0x000fe2000fffe0ff */
[----:B------:R-:W-:Y:S01]  /*19a0*/  UMOV UR24, UR5 ;  /* 0x0000000500187c82 */ /* 0x000fe20008000000 */
[----:B------:R-:W-:Y:S02]  /*19b0*/  UMOV UR17, UR6 ;  /* 0x0000000600117c82 */ /* 0x000fe40008000000 */
[----:B------:R1:W-:Y:S01]  /*19c0*/  UTMALDG.3D [UR8], [UR20], desc[UR18] ;  /* 0x00001208140075b4 */ /* 0x0003e20008011000 */
[----:B------:R-:W-:-:S09]  /*19d0*/  UISETP.NE.AND UP0, UPT, UR16, UR5, UPT ;  /* 0x000000051000728c */ /* 0x000fd2000bf05270 */
[----:B------:R-:W-:Y:S05]  /*19e0*/  BRA.U UP0, `(.L_x_25) ;  /* 0xfffffffd00607547 */ /* 0x000fea000b83ffff */
.L_x_20:
[----:B-1----:R-:W-:Y:S01]  /*19f0*/  ULEA UR8, UR6, UR4, 0x3 ;  /* 0x0000000406087291 */ /* 0x002fe2000f8e18ff */
[----:B------:R-:W-:Y:S01]  /*1a00*/  SHF.L.U32 R2, R15, 0x1f, RZ ;  /* 0x0000001f0f027819 */ /* 0x000fe200000006ff */
[----:B------:R-:W-:Y:S01]  /*1a10*/  @!P1 SYNCS.ARRIVE.TRANS64.A1T0 RZ, [UR4+0xa8], RZ ;  /* 0x0000a8ffffff99a7 */ /* 0x000fe20008100004 */
[----:B------:R-:W-:-:S06]  /*1a20*/  UISETP.GT.AND UP0, UPT, UR15, UR14, UPT ;  /* 0x0000000e0f00728c */ /* 0x000fcc000bf04270 */
[----:B--2---:R1:W2:Y:S03]  /*1a30*/  SYNCS.PHASECHK.TRANS64.TRYWAIT P0, [UR8+0x40], R2 ;  /* 0x00004002ff0075a7 */ /* 0x0042a60008001108 */
[----:B------:R-:W-:Y:S05]  /*1a40*/  BRA.U !UP0, `(.L_x_26) ;  /* 0x0000000108ac7547 */ /* 0x000fea000b800000 */
[----:B------:R-:W-:Y:S01]  /*1a50*/  UIADD3 UR21, UPT, UPT, UR7, UR24, URZ ;  /* 0x0000001807157290 */ /* 0x000fe2000fffe0ff */
[----:B------:R-:W-:-:S11]  /*1a60*/  UMOV UR25, UR6 ;  /* 0x0000000600197c82 */ /* 0x000fd60008000000 */
.L_x_31:
[----:B-1----:R-:W-:Y:S01]  /*1a70*/  ULEA UR17, UR25, UR4, 0x3 ;  /* 0x0000000419117291 */ /* 0x002fe2000f8e18ff */
[----:B--2---:R-:W-:Y:S01]  /*1a80*/  @!P5 MOV R3, 0x6000 ;  /* 0x000060000003d802 */ /* 0x004fe20000000f00 */
[----:B--2---:R-:W-:Y:S10]  /*1a90*/  @P0 BRA `(.L_x_27) ;  /* 0x00000000000c0947 */ /* 0x004ff40003800000 */
[----:B------:R-:W-:-:S04]  /*1aa0*/  SHF.L.U32 R5, R15, 0x1f, RZ ;  /* 0x0000001f0f057819 */ /* 0x000fc800000006ff */
[----:B------:R-:W2:Y:S02]  /*1ab0*/  SYNCS.PHASECHK.TRANS64.TRYWAIT P0, [UR17+0x40], R5 ;  /* 0x00004005ff0075a7 */ /* 0x000ea40008001111 */
[----:B--2---:R-:W-:Y:S05]  /*1ac0*/  @!P0 BRA `(.L_x_28) ;  /* 0x0000005800908947 */ /* 0x004fea0003800000 */
.L_x_27:
[----:B------:R2:W-:Y:S01]  /*1ad0*/  @!P5 SYNCS.ARRIVE.TRANS64 RZ, [UR17], R3 ;  /* 0x00000003ffffd9a7 */ /* 0x0005e20008000011 */
[----:B------:R-:W-:Y:S04]  /*1ae0*/  BSSY.RECONVERGENT B0, `(.L_x_29) ;  /* 0x0000003000007945 */ /* 0x000fe80003800200 */
[----:B------:R-:W-:Y:S05]  /*1af0*/  @P4 BRA `(.L_x_30) ;  /* 0x0000000000044947 */ /* 0x000fea0003800000 */
[----:B------:R-:W-:Y:S05]  /*1b00*/  BPT.TRAP 0x1 ;  /* 0x000000040000795c */ /* 0x000fea0000300000 */
.L_x_30:
[----:B------:R-:W-:Y:S05]  /*1b10*/  BSYNC.RECONVERGENT B0 ;  /* 0x0000000000007941 */ /* 0x000fea0003800200 */
.L_x_29:
        /* <DEDUP_REMOVED lines=10> */
[----:B------:R-:W-:Y:S01]  /*1bc0*/  UIADD3 UR16, UPT, UPT, UR16, 0x4400, URZ ;  /* 0x0000440010107890 */ /* 0x000fe2000fffe0ff */
[----:B-1----:R-:W-:Y:S01]  /*1bd0*/  SHF.L.U32 R2, R15, 0x1f, RZ ;  /* 0x0000001f0f027819 */ /* 0x002fe200000006ff */
[----:B------:R-:W-:Y:S02]  /*1be0*/  UIADD3.X UR31, UPT, UPT, URZ, UR23, URZ, UP1, !UPT ;  /* 0x00000017ff1f7290 */ /* 0x000fe40008ffe4ff */
[----:B------:R-:W-:Y:S01]  /*1bf0*/  UIADD3.X UR29, UPT, UPT, URZ, UR23, URZ, UP0, !UPT ;  /* 0x00000017ff1d7290 */ /* 0x000fe200087fe4ff */
[----:B------:R1:W1:Y:S01]  /*1c00*/  SYNCS.PHASECHK.TRANS64.TRYWAIT P0, [UR8+0x40], R2 ;  /* 0x00004002ff0075a7 */ /* 0x0002620008001108 */
[----:B------:R-:W-:Y:S01]  /*1c10*/  ULEA UR8, UR25, UR4, 0xe ;  /* 0x0000000419087291 */ /* 0x000fe2000f8e70ff */
[----:B------:R-:W-:Y:S01]  /*1c20*/  UMOV UR26, 0x0 ;  /* 0x00000000001a7882 */ /* 0x000fe20000000000 */
[----:B------:R-:W-:-:S02]  /*1c30*/  UMOV UR27, 0x10000000 ;  /* 0x10000000001b7882 */ /* 0x000fc40000000000 */
[----:B------:R-:W-:Y:S01]  /*1c40*/  UIADD3 UR8, UPT, UPT, UR8, 0x14400, URZ ;  /* 0x0001440008087890 */ /* 0x000fe2000fffe0ff */
[----:B------:R-:W-:Y:S01]  /*1c50*/  UMOV UR19, UR35 ;  /* 0x0000002300137c82 */ /* 0x000fe20008000000 */
[----:B------:R-:W-:Y:S01]  /*1c60*/  UMOV UR20, UR36 ;  /* 0x0000002400147c82 */ /* 0x000fe20008000000 */
[----:B------:R-:W-:Y:S01]  /*1c70*/  UMOV UR12, UR36 ;  /* 0x00000024000c7c82 */ /* 0x000fe20008000000 */
[----:B------:R-:W-:Y:S01]  /*1c80*/  UMOV UR9, UR17 ;  /* 0x0000001100097c82 */ /* 0x000fe20008000000 */
[----:B------:R-:W-:Y:S01]  /*1c90*/  UMOV UR10, UR18 ;  /* 0x00000012000a7c82 */ /* 0x000fe20008000000 */
[----:B------:R1:W-:Y:S01]  /*1ca0*/  UTMALDG.3D [UR16], [UR30], desc[UR26] ;  /* 0x00001a101e0075b4 */ /* 0x0003e20008011000 */
[----:B------:R-:W-:Y:S01]  /*1cb0*/  UIADD3 UR24, UPT, UPT, UR24, 0x1, URZ ;  /* 0x0000000118187890 */ /* 0x000fe2000fffe0ff */
[----:B------:R-:W-:-:S03]  /*1cc0*/  UMOV UR25, UR6 ;  /* 0x0000000600197c82 */ /* 0x000fc60008000000 */
[----:B------:R-:W-:Y:S01]  /*1cd0*/  UISETP.NE.AND UP0, UPT, UR24, UR21, UPT ;  /* 0x000000151800728c */ /* 0x000fe2000bf05270 */
[----:B------:R1:W-:Y:S08]  /*1ce0*/  UTMALDG.3D [UR8], [UR28], desc[UR26] ;  /* 0x00001a081c0075b4 */ /* 0x0003f00008011000 */
[----:B------:R-:W-:Y:S05]  /*1cf0*/  BRA.U UP0, `(.L_x_31) ;  /* 0xfffffffd005c7547 */ /* 0x000fea000b83ffff */
.L_x_26:
[----:B-1----:R-:W-:Y:S01]  /*1d00*/  LEA R2, R14, UR4, 0x3 ;  /* 0x000000040e027c11 */ /* 0x002fe2000f8e18ff */
[----:B------:R-:W-:Y:S01]  /*1d10*/  NOP ;  /* 0x0000000000007918 */ /* 0x000fe20000000000 */
[----:B--2---:R-:W-:Y:S02]  /*1d20*/  SHF.L.U32 R3, R12, 0x1f, RZ ;  /* 0x0000001f0c037819 */ /* 0x004fe400000006ff */
[----:B------:R-:W-:Y:S02]  /*1d30*/  LEA R4, R14, UR4, 0x4 ;  /* 0x000000040e047c11 */ /* 0x000fe4000f8e20ff */
[----:B------:R-:W1:Y:S02]  /*1d40*/  SYNCS.PHASECHK.TRANS64.TRYWAIT P0, [R2+URZ+0xb0], R3 ;  /* 0x0000b003020075a7 */ /* 0x000e6400080011ff */
[----:B-1----:R-:W-:Y:S05]  /*1d50*/  @!P0 BRA `(.L_x_32) ;  /* 0x0000005800048947 */ /* 0x002fea0003800000 */
.L_x_112:
[----:B------:R-:W2:Y:S01]  /*1d60*/  LDS.128 R4, [R4+0x140] ;  /* 0x0001400004047984 */ /* 0x000ea20000000c00 */
[----:B---3--:R-:W-:Y:S01]  /*1d70*/  ISETP.GE.AND P0, PT, R40, 0x1, PT ;  /* 0x000000012800780c */ /* 0x008fe20003f06270 */
[----:B-1----:R-:W-:Y:S01]  /*1d80*/  VIADD R2, R2, 0xc0 ;  /* 0x000000c002027836 */ /* 0x002fe20000000000 */
[----:B------:R-:W-:Y:S01]  /*1d90*/  @!PT LDS RZ, [RZ] ;  /* 0x00000000fffff984 */ /* 0x000fe20000000800 */
[----:B------:R-:W-:Y:S01]  /*1da0*/  @!PT LDS RZ, [RZ] ;  /* 0x00000000fffff984 */ /* 0x000fe20000000800 */
[----:B------:R-:W-:Y:S01]  /*1db0*/  @!PT LDS RZ, [RZ] ;  /* 0x00000000fffff984 */ /* 0x000fe20000000800 */
[----:B------:R-:W-:Y:S01]  /*1dc0*/  @!PT LDS RZ, [RZ] ;  /* 0x00000000fffff984 */ /* 0x000fe20000000800 */
[----:B------:R1:W-:Y:S06]  /*1dd0*/  MEMBAR.ALL.CTA ;  /* 0x0000000000007992 */ /* 0x0003ec0000008000 */
[----:B-1----:R-:W1:Y:S01]  /*1de0*/  FENCE.VIEW.ASYNC.S ;  /* 0x00000000000073c6 */ /* 0x002e620000000000 */
[----:B------:R-:W-:-:S04]  /*1df0*/  PRMT R2, RZ, 0x654, R2 ;  /* 0x00000654ff027816 */ /* 0x000fc80000000002 */
[----:B-1----:R1:W-:Y:S01]  /*1e00*/  SYNCS.ARRIVE.TRANS64.RED.A1T0 RZ, [R2+URZ], RZ ;  /* 0x000000ff02ff79a7 */ /* 0x0023e200081004ff */
[----:B--2---:R-:W-:-:S13]  /*1e10*/  LOP3.LUT P2, RZ, R6, 0x1, RZ, 0xc0, !PT ;  /* 0x0000000106ff7812 */ /* 0x004fda000784c0ff */
[----:B------:R-:W-:Y:S01]  /*1e20*/  @P2 SHF.R.U32.HI R3, RZ, 0x10, R5 ;  /* 0x00000010ff032819 */ /* 0x000fe20000011605 */
[----:B------:R-:W-:Y:S01]  /*1e30*/  VOTEU.ANY UP0, P2 ;  /* 0x0000000000ff7886 */ /* 0x000fe20001000100 */
[----:B------:R-:W-:Y:S02]  /*1e40*/  @P2 MOV R13, R4 ;  /* 0x00000004000d2202 */ /* 0x000fe40000000f00 */
[----:B------:R-:W-:Y:S02]  /*1e50*/  @P2 R2UR.BROADCAST UR8, R3 ;  /* 0x00000000030822ca */ /* 0x000fe400008e0000 */
[----:B------:R-:W-:-:S11]  /*1e60*/  @P2 LOP3.LUT R11, R5, 0xffff, RZ, 0xc0, !PT ;  /* 0x0000ffff050b2812 */ /* 0x000fd600078ec0ff */
[----:B------:R-:W-:Y:S01]  /*1e70*/  @UP0 UMOV UR36, UR8 ;  /* 0x0000000800240c82 */ /* 0x000fe20008000000 */
[----:B-1----:R-:W-:Y:S05]  /*1e80*/  @!P0 BRA `(.L_x_33) ;  /* 0x0000000000b88947 */ /* 0x002fea0003800000 */
[----:B------:R-:W4:Y:S01]  /*1e90*/  LDC.64 R4, c[0x0][0xb18] ;  /* 0x0002c600ff047b82 */ /* 0x000f220000000a00 */
[----:B------:R-:W-:-:S07]  /*1ea0*/  ISETP.NE.AND P3, PT, R40, 0x1, PT ;  /* 0x000000012800780c */ /* 0x000fce0003f65270 */
[----:B------:R-:W1:Y:S08]  /*1eb0*/  LDC.64 R6, c[0x0][0xb10] ;  /* 0x0002c400ff067b82 */ /* 0x000e700000000a00 */
[----:B------:R-:W2:Y:S08]  /*1ec0*/  LDC R16, c[0x0][0xb20] ;  /* 0x0002c800ff107b82 */ /* 0x000eb00000000800 */
[----:B------:R-:W3:Y:S01]  /*1ed0*/  LDC R18, c[0x0][0xb0c] ;  /* 0x0002c300ff127b82 */ /* 0x000ee20000000800 */
[----:B----4-:R-:W-:Y:S01]  /*1ee0*/  IMAD.HI.U32 R17, R0, R5, RZ ;  /* 0x0000000500117227 */ /* 0x010fe200078e00ff */
[----:B------:R-:W-:-:S03]  /*1ef0*/  ISETP.NE.AND P0, PT, R4, 0x1, PT ;  /* 0x000000010400780c */ /* 0x000fc60003f05270 */
[----:B------:R-:W-:-:S03]  /*1f00*/  IMAD.HI.U32 R5, R11, R5, RZ ;  /* 0x000000050b057227 */ /* 0x000fc600078e00ff */
[----:B------:R-:W4:Y:S01]  /*1f10*/  LDC.64 R2, c[0x0][0xb28] ;  /* 0x0002ca00ff027b82 */ /* 0x000f220000000a00 */
[----:B-1----:R-:W-:-:S04]  /*1f20*/  IMAD.HI.U32 R20, R9, R6, RZ ;  /* 0x0000000609147227 */ /* 0x002fc800078e00ff */
[----:B------:R-:W-:Y:S01]  /*1f30*/  IMAD.HI.U32 R22, R13, R6, RZ ;  /* 0x000000060d167227 */ /* 0x000fe200078e00ff */
[----:B------:R-:W-:Y:S02]  /*1f40*/  SHF.R.U32.HI R20, RZ, R7, R20 ;  /* 0x00000007ff147219 */ /* 0x000fe40000011614 */
[-C--:B--2---:R-:W-:Y:S02]  /*1f50*/  SHF.R.U32.HI R17, RZ, R16.reuse, R17 ;  /* 0x00000010ff117219 */ /* 0x084fe40000011611 */
[----:B------:R-:W-:Y:S02]  /*1f60*/  SHF.R.U32.HI R16, RZ, R16, R5 ;  /* 0x00000010ff107219 */ /* 0x000fe40000011605 */
[----:B------:R-:W-:Y:S02]  /*1f70*/  SEL R17, R0, R17, !P0 ;  /* 0x0000001100117207 */ /* 0x000fe40004000000 */
[----:B------:R-:W-:Y:S02]  /*1f80*/  SHF.R.U32.HI R22, RZ, R7, R22 ;  /* 0x00000007ff167219 */ /* 0x000fe40000011616 */
[----:B---3--:R-:W-:-:S02]  /*1f90*/  ISETP.NE.AND P1, PT, R18, 0x1, PT ;  /* 0x000000011200780c */ /* 0x008fc40003f25270 */
[----:B------:R-:W-:Y:S02]  /*1fa0*/  SEL R5, R11, R16, !P0 ;  /* 0x000000100b057207 */ /* 0x000fe40004000000 */
[----:B------:R-:W-:Y:S02]  /*1fb0*/  SEL R19, R9, R20, !P1 ;  /* 0x0000001409137207 */ /* 0x000fe40004800000 */
[----:B------:R-:W-:Y:S01]  /*1fc0*/  SEL R7, R13, R22, !P1 ;  /* 0x000000160d077207 */ /* 0x000fe20004800000 */
[----:B----4-:R-:W-:-:S04]  /*1fd0*/  IMAD.HI.U32 R20, R17, R2, RZ ;  /* 0x0000000211147227 */ /* 0x010fc800078e00ff */
[----:B------:R-:W-:Y:S01]  /*1fe0*/  IMAD.HI.U32 R6, R19, R2, RZ ;  /* 0x0000000213067227 */ /* 0x000fe200078e00ff */
[----:B------:R-:W-:-:S04]  /*1ff0*/  @P3 SHF.R.U32.HI R17, RZ, R3, R20 ;  /* 0x00000003ff113219 */ /* 0x000fc80000011614 */
        /* <DEDUP_REMOVED lines=8> */
[----:B------:R-:W-:-:S04]  /*2080*/  @!P0 IMAD.HI.U32 R16, R7, R2, RZ ;  /* 0x0000000207108227 */ /* 0x000fc800078e00ff */
[----:B------:R-:W-:Y:S01]  /*2090*/  IMAD.MOV R2, RZ, RZ, -R6 ;  /* 0x000000ffff027224 */ /* 0x000fe200078e0a06 */
[----:B------:R-:W-:-:S03]  /*20a0*/  @!P0 SHF.R.U32.HI R16, RZ, R3, R16 ;  /* 0x00000003ff108219 */ /* 0x000fc60000011610 */
[----:B------:R-:W-:Y:S01]  /*20b0*/  IMAD R2, R40, R2, R5 ;  /* 0x0000000228027224 */ /* 0x000fe200078e0205 */
[----:B------:R-:W-:Y:S02]  /*20c0*/  @!P0 SEL R3, R7, R16, !P3 ;  /* 0x0000001007038207 */ /* 0x000fe40005800000 */
[----:B------:R-:W-:-:S03]  /*20d0*/  IADD3 R16, PT, PT, -R5, RZ, RZ ;  /* 0x000000ff05107210 */ /* 0x000fc60007ffe1ff */
[--C-:B------:R-:W-:Y:S02]  /*20e0*/  @!P0 IMAD.IADD R6, R6, 0x1, -R3.reuse ;  /* 0x0000000106068824 */ /* 0x100fe400078e0a03 */
[----:B------:R-:W-:Y:S01]  /*20f0*/  @!P0 IMAD R3, R2, R19, R3 ;  /* 0x0000001302038224 */ /* 0x000fe200078e0203 */
[----:B------:R-:W-:Y:S01]  /*2100*/  IADD3 R2, PT, PT, -R7, RZ, RZ ;  /* 0x000000ff07027210 */ /* 0x000fe20007ffe1ff */
[----:B------:R-:W-:Y:S02]  /*2110*/  @!P0 IMAD R5, R40, R6, R7 ;  /* 0x0000000628058224 */ /* 0x000fe400078e0207 */
[----:B------:R-:W-:Y:S02]  /*2120*/  IMAD R11, R4, R16, R11 ;  /* 0x00000010040b7224 */ /* 0x000fe400078e020b */
[----:B------:R-:W-:Y:S02]  /*2130*/  @!P0 IMAD.MOV.U32 R7, RZ, RZ, R3 ;  /* 0x000000ffff078224 */ /* 0x000fe400078e0003 */
[----:B------:R-:W-:-:S02]  /*2140*/  IMAD R2, R18, R2, R13 ;  /* 0x0000000212027224 */ /* 0x000fc400078e020d */
[----:B------:R-:W-:Y:S02]  /*2150*/  IMAD R11, R5, R4, R11 ;  /* 0x00000004050b7224 */ /* 0x000fe400078e020b */
[----:B------:R-:W-:Y:S02]  /*2160*/  IMAD R13, R7, R18, R2 ;  /* 0x00000012070d7224 */ /* 0x000fe400078e0202 */
.L_x_33:
[----:B------:R-:W1:Y:S02]  /*2170*/  LDCU UR8, c[0x0][0xb30] ;  /* 0x00016600ff0877ac */ /* 0x000e640008000800 */
[----:B-1----:R-:W-:-:S09]  /*2180*/  UISETP.NE.AND UP0, UPT, UR8, 0x1, UPT ;  /* 0x000000010800788c */ /* 0x002fd2000bf05270 */
[----:B------:R-:W-:Y:S05]  /*2190*/  BRA.U UP0, `(.L_x_34) ;  /* 0x0000000100407547 */ /* 0x000fea000b800000 */
[----:B------:R-:W1:Y:S08]  /*21a0*/  LDC.64 R4, c[0x0][0xb10] ;  /* 0x0002c400ff047b82 */ /* 0x000e700000000a00 */
[----:B------:R-:W2:Y:S08]  /*21b0*/  LDC.64 R2, c[0x0][0xb18] ;  /* 0x0002c600ff027b82 */ /* 0x000eb00000000a00 */
[----:B------:R-:W3:Y:S08]  /*21c0*/  LDC R6, c[0x0][0xb20] ;  /* 0x0002c800ff067b82 */ /* 0x000ef00000000800 */
[----:B------:R-:W4:Y:S01]  /*21d0*/  LDC R16, c[0x0][0xb0c] ;  /* 0x0002c300ff107b82 */ /* 0x000f220000000800 */
[----:B-1----:R-:W-:-:S05]  /*21e0*/  IMAD.HI.U32 R4, R13, R4, RZ ;  /* 0x000000040d047227 */ /* 0x002fca00078e00ff */
[----:B------:R-:W-:Y:S01]  /*21f0*/  SHF.R.U32.HI R4, RZ, R5, R4 ;  /* 0x00000005ff047219 */ /* 0x000fe20000011604 */
[----:B--2---:R-:W-:Y:S01]  /*2200*/  IMAD.HI.U32 R3, R11, R3, RZ ;  /* 0x000000030b037227 */ /* 0x004fe200078e00ff */
[----:B------:R-:W-:-:S04]  /*2210*/  ISETP.NE.AND P0, PT, R2, 0x1, PT ;  /* 0x000000010200780c */ /* 0x000fc80003f05270 */
[----:B---3--:R-:W-:-:S04]  /*2220*/  SHF.R.U32.HI R6, RZ, R6, R3 ;  /* 0x00000006ff067219 */ /* 0x008fc80000011603 */
[----:B------:R-:W-:Y:S02]  /*2230*/  SEL R3, R11, R6, !P0 ;  /* 0x000000060b037207 */ /* 0x000fe40004000000 */
[----:B----4-:R-:W-:-:S04]  /*2240*/  ISETP.NE.AND P1, PT, R16, 0x1, PT ;  /* 0x000000011000780c */ /* 0x010fc80003f25270 */
[----:B------:R-:W-:-:S05]  /*2250*/  SEL R4, R13, R4, !P1 ;  /* 0x000000040d047207 */ /* 0x000fca0004800000 */
[----:B------:R-:W-:Y:S02]  /*2260*/  IMAD.IADD R5, R3, 0x1, -R4 ;  /* 0x0000000103057824 */ /* 0x000fe400078e0a04 */
[----:B------:R-:W-:Y:S02]  /*2270*/  IMAD.IADD R3, R4, 0x1, -R3 ;  /* 0x0000000104037824 */ /* 0x000fe400078e0a03 */
[----:B------:R-:W-:Y:S02]  /*2280*/  IMAD R13, R5, R16, R13 ;  /* 0x00000010050d7224 */ /* 0x000fe400078e020d */
[----:B------:R-:W-:-:S07]  /*2290*/  IMAD R11, R3, R2, R11 ;  /* 0x00000002030b7224 */ /* 0x000fce00078e020b */
.L_x_34:
[----:B------:R-:W-:Y:S01]  /*22a0*/  VIADD R14, R14, 0x1 ;  /* 0x000000010e0e7836 */ /* 0x000fe20000000000 */
[----:B------:R-:W-:Y:S01]  /*22b0*/  PLOP3.LUT P1, PT, PT, PT, PT, 0x80, 0x8 ;  /* 0x000000000008781c */ /* 0x000fe20003f2f070 */
[----:B------:R-:W-:Y:S02]  /*22c0*/  IMAD.IADD R21, R13, 0x1, R96 ;  /* 0x000000010d157824 */ /* 0x000fe400078e0260 */
[----:B------:R-:W-:Y:S01]  /*22d0*/  IMAD.IADD R20, R11, 0x1, R94 ;  /* 0x000000010b147824 */ /* 0x000fe200078e025e */
[----:B------:R-:W-:-:S04]  /*22e0*/  ISETP.NE.AND P0, PT, R14, 0x2, PT ;  /* 0x000000020e00780c */ /* 0x000fc80003f05270 */
[----:B------:R-:W-:Y:S02]  /*22f0*/  SEL R3, RZ, 0x1, P0 ;  /* 0x00000001ff037807 */ /* 0x000fe40000000000 */
[----:B------:R-:W-:Y:S02]  /*2300*/  SEL R14, R14, RZ, P0 ;  /* 0x000000ff0e0e7207 */ /* 0x000fe40000000000 */
[----:B------:R-:W-:Y:S01]  /*2310*/  LOP3.LUT R12, R12, R3, RZ, 0x3c, !PT ;  /* 0x000000030c0c7212 */ /* 0x000fe200078e3cff */
[----:B------:R-:W-:Y:S06]  /*2320*/  @P2 BRA `(.L_x_35) ;  /* 0xfffffff000982947 */ /* 0x000fec000383ffff */
[----:B------:R-:W-:Y:S01]  /*2330*/  UIADD3 UR4, UPT, UPT, UR4, 0x40, URZ ;  /* 0x0000004004047890 */ /* 0x000fe2000fffe0ff */
[----:B------:R-:W-:-:S03]  /*2340*/  SHF.L.U32 R3, R15, 0x1f, RZ ;  /* 0x0000001f0f037819 */ /* 0x000fc600000006ff */
[----:B------:R-:W-:-:S09]  /*2350*/  ULEA UR5, UR6, UR4, 0x3 ;  /* 0x0000000406057291 */ /* 0x000fd2000f8e18ff */
[----:B------:R-:W1:Y:S02]  /*2360*/  SYNCS.PHASECHK.TRANS64.TRYWAIT P0, [UR5], R3 ;  /* 0x00000003ff0075a7 */ /* 0x000e640008001105 */
[----:B-1----:R-:W-:Y:S05]  /*2370*/  @!P0 BRA `(.L_x_36) ;  /* 0x0000005000908947 */ /* 0x002fea0003800000 */
.L_x_114:
[----:B------:R-:W-:-:S04]  /*2380*/  UIADD3 UR6, UPT, UPT, UR6, 0x1, URZ ;  /* 0x0000000106067890 */ /* 0x000fc8000fffe0ff */
[----:B------:R-:W-:-:S04]  /*2390*/  UISETP.NE.AND UP0, UPT, UR6, 0x8, UPT ;  /* 0x000000080600788c */ /* 0x000fc8000bf05270 */
[----:B------:R-:W-:Y:S02]  /*23a0*/  USEL UR7, URZ, 0x1, UP0 ;  /* 0x00000001ff077887 */ /* 0x000fe40008000000 */
[----:B------:R-:W-:-:S04]  /*23b0*/  USEL UR6, UR6, URZ, UP0 ;  /* 0x000000ff06067287 */ /* 0x000fc80008000000 */
[----:B------:R-:W-:Y:S01]  /*23c0*/  ULEA UR5, UR6, UR4, 0x3 ;  /* 0x0000000406057291 */ /* 0x000fe2000f8e18ff */
[----:B------:R-:W-:-:S04]  /*23d0*/  LOP3.LUT R2, R15, UR7, RZ, 0x3c, !PT ;  /* 0x000000070f027c12 */ /* 0x000fc8000f8e3cff */
[----:B-1----:R-:W-:-:S04]  /*23e0*/  SHF.L.U32 R3, R2, 0x1f, RZ ;  /* 0x0000001f02037819 */ /* 0x002fc800000006ff */
[----:B------:R-:W1:Y:S02]  /*23f0*/  SYNCS.PHASECHK.TRANS64.TRYWAIT P0, [UR5], R3 ;  /* 0x00000003ff0075a7 */ /* 0x000e640008001105 */
[----:B-1----:R-:W-:Y:S05]  /*2400*/  @!P0 BRA `(.L_x_37) ;  /* 0x0000005000848947 */ /* 0x002fea0003800000 */
.L_x_116:
        /* <DEDUP_REMOVED lines=9> */
.L_x_118:
        /* <DEDUP_REMOVED lines=9> */
.L_x_120:
        /* <DEDUP_REMOVED lines=9> */
.L_x_122:
        /* <DEDUP_REMOVED lines=9> */
.L_x_124:
        /* <DEDUP_REMOVED lines=9> */
.L_x_126:
[----:B------:R-:W-:-:S04]  /*26e0*/  UIADD3 UR6, UPT, UPT, UR6, 0x1, URZ ;  /* 0x0000000106067890 */ /* 0x000fc8000fffe0ff */
[----:B------:R-:W-:-:S04]  /*26f0*/  UISETP.NE.AND UP0, UPT, UR6, 0x8, UPT ;  /* 0x000000080600788c */ /* 0x000fc8000bf05270 */
[----:B------:R-:W-:Y:S02]  /*2700*/  USEL UR5, URZ, 0x1, UP0 ;  /* 0x00000001ff057887 */ /* 0x000fe40008000000 */
[----:B------:R-:W-:-:S04]  /*2710*/  USEL UR6, UR6, URZ, UP0 ;  /* 0x000000ff06067287 */ /* 0x000fc80008000000 */
[----:B------:R-:W-:Y:S01]  /*2720*/  ULEA UR6, UR6, UR4, 0x3 ;  /* 0x0000000406067291 */ /* 0x000fe2000f8e18ff */
[----:B-1----:R-:W-:-:S04]  /*2730*/  LOP3.LUT R3, R2, UR5, RZ, 0x3c, !PT ;  /* 0x0000000502037c12 */ /* 0x002fc8000f8e3cff */
[----:B------:R-:W-:Y:S01]  /*2740*/  SHF.L.U32 R3, R3, 0x1f, RZ ;  /* 0x0000001f03037819 */ /* 0x000fe200000006ff */
[----:B----4-:R-:W-:-:S07]  /*2750*/  IMAD.U32 R0, RZ, RZ, UR6 ;  /* 0x00000006ff007e24 */ /* 0x010fce000f8e00ff */
.L_x_43:
[----:B-1----:R1:W2:Y:S02]  /*2760*/  SYNCS.PHASECHK.TRANS64.TRYWAIT P0, [R0+URZ], R3 ;  /* 0x00000003000075a7 */ /* 0x0022a400080011ff */
[----:B--2---:R-:W-:Y:S05]  /*2770*/  @!P0 NANOSLEEP.SYNCS 0x989680 ;  /* 0x009896800000895d */ /* 0x004fea0003900000 */
[----:B------:R-:W2:Y:S02]  /*2780*/  @!P0 SYNCS.PHASECHK.TRANS64 P0, [R0+URZ], R3 ;  /* 0x00000003000085a7 */ /* 0x000ea400080010ff */
[----:B--2---:R-:W-:Y:S05]  /*2790*/  @P0 EXIT ;  /* 0x000000000000094d */ /* 0x004fea0003800000 */
[----:B------:R-:W-:Y:S05]  /*27a0*/  BRA `(.L_x_43) ;  /* 0xfffffffc00ec7947 */ /* 0x000fea000383ffff */
.L_x_17:
[----:B------:R-:W-:-:S04]  /*27b0*/  UISETP.NE.AND UP1, UPT, UR37, URZ, UPT ;  /* 0x000000ff2500728c */ /* 0x000fc8000bf25270 */
[----:B------:R-:W-:-:S09]  /*27c0*/  UISETP.NE.OR UP1, UPT, UR8, 0x1, UP1 ;  /* 0x000000010800788c */ /* 0x000fd20008f25670 */
[----:B------:R-:W-:Y:S05]  /*27d0*/  BRA.U UP1, `(.L_x_44) ;  /* 0x0000000501487547 */ /* 0x000fea000b800000 */
[----:B------:R-:W-:Y:S01]  /*27e0*/  ISETP.NE.AND P2, PT, R2, RZ, PT ;  /* 0x000000ff0200720c */ /* 0x000fe20003f45270 */
[----:B------:R-:W-:Y:S01]  /*27f0*/  IMAD.MOV.U32 R12, RZ, RZ, 0x1 ;  /* 0x00000001ff0c7424 */ /* 0x000fe200078e00ff */
[----:B------:R-:W-:Y:S02]  /*2800*/  CS2R R10, SRZ ;  /* 0x00000000000a7805 */ /* 0x000fe4000001ff00 */
[----:B------:R-:W-:Y:S01]  /*2810*/  CS2R R8, SRZ ;  /* 0x0000000000087805 */ /* 0x000fe2000001ff00 */
[----:B------:R-:W-:Y:S01]  /*2820*/  UMOV UR4, 0x400 ;  /* 0x0000040000047882 */ /* 0x000fe20000000000 */
[----:B------:R-:W-:Y:S01]  /*2830*/  UMOV UR6, URZ ;  /* 0x000000ff00067c82 */ /* 0x000fe20008000000 */
[----:B------:R-:W-:-:S12]  /*2840*/  ULEA UR37, UR37, UR4, 0x18 ;  /* 0x0000000425257291 */ /* 0x000fd8000f8ec0ff */
.L_x_48:
[----:B------:R-:W-:Y:S02]  /*2850*/  LEA R0, R8, UR37, 0x3 ;  /* 0x0000002508007c11 */ /* 0x000fe4000f8e18ff */
[----:B------:R-:W-:-:S03]  /*2860*/  SHF.L.U32 R5, R9, 0x1f, RZ ;  /* 0x0000001f09057819 */ /* 0x000fc600000006ff */
[----:B------:R-:W-:Y:S01]  /*2870*/  VIADD R4, R0, 0x120 ;  /* 0x0000012000047836 */ /* 0x000fe20000000000 */
[----:B------:R-:W1:Y:S02]  /*2880*/  SYNCS.PHASECHK.TRANS64.TRYWAIT P0, [R0+URZ+0x110], R5 ;  /* 0x00011005000075a7 */ /* 0x000e6400080011ff */
[----:B-1----:R-:W-:Y:S05]  /*2890*/  @!P0 BRA `(.L_x_45) ;  /* 0x0000004c00f08947 */ /* 0x002fea0003800000 */
.L_x_127:
[----:B------:R-:W-:Y:S01]  /*28a0*/  ULEA UR5, UR6, UR37, 0x3 ;  /* 0x0000002506057291 */ /* 0x000fe2000f8e18ff */
[----:B------:R-:W-:Y:S02]  /*28b0*/  PRMT R4, RZ, 0x654, R4 ;  /* 0x00000654ff047816 */ /* 0x000fe40000000004 */
[----:B-1----:R-:W-:Y:S01]  /*28c0*/  SHF.L.U32 R5, R12, 0x1f, RZ ;  /* 0x0000001f0c057819 */ /* 0x002fe200000006ff */
[----:B------:R-:W-:Y:S01]  /*28d0*/  UIADD3 UR4, UPT, UPT, UR5, 0xb0, URZ ;  /* 0x000000b005047890 */ /* 0x000fe2000fffe0ff */
[----:B------:R1:W-:Y:S05]  /*28e0*/  SYNCS.ARRIVE.TRANS64.RED.A1T0 RZ, [R4+URZ], RZ ;  /* 0x000000ff04ff79a7 */ /* 0x0003ea00081004ff */
[----:B------:R-:W-:Y:S01]  /*28f0*/  IMAD.U32 R7, RZ, RZ, UR4 ;  /* 0x00000004ff077e24 */ /* 0x000fe2000f8e00ff */
[----:B------:R-:W2:Y:S04]  /*2900*/  SYNCS.PHASECHK.TRANS64.TRYWAIT P0, [UR5+0xc0], R5 ;  /* 0x0000c005ff0075a7 */ /* 0x000ea80008001105 */
[----:B------:R-:W-:Y:S01]  /*2910*/  PRMT R6, R2, 0x654, R7 ;  /* 0x0000065402067816 */ /* 0x000fe20000000007 */
[----:B-1----:R-:W-:Y:S01]  /*2920*/  @!P2 IMAD.MOV.U32 R4, RZ, RZ, 0x10 ;  /* 0x00000010ff04a424 */ /* 0x002fe200078e00ff */
[----:B--2---:R-:W-:Y:S06]  /*2930*/  @!P0 BRA `(.L_x_46) ;  /* 0x0000004c00dc8947 */ /* 0x004fec0003800000 */
.L_x_129:
[----:B------:R-:W-:Y:S01]  /*2940*/  ULEA UR4, UR6, UR37, 0x4 ;  /* 0x0000002506047291 */ /* 0x000fe2000f8e20ff */
[----:B------:R-:W-:Y:S01]  /*2950*/  SEL R3, R6, R3, !P2 ;  /* 0x0000000306037207 */ /* 0x000fe20005000000 */
[----:B------:R-:W-:Y:S01]  /*2960*/  UIADD3 UR5, UPT, UPT, UR5, 0xb0, URZ ;  /* 0x000000b005057890 */ /* 0x000fe2000fffe0ff */
[----:B-1----:R-:W-:Y:S01]  /*2970*/  LEA R0, R11, UR37, 0x3 ;  /* 0x000000250b007c11 */ /* 0x002fe2000f8e18ff */
[----:B------:R-:W-:Y:S01]  /*2980*/  UIADD3 UR4, UPT, UPT, UR4, 0x140, URZ ;  /* 0x0000014004047890 */ /* 0x000fe2000fffe0ff */
[----:B------:R-:W-:Y:S01]  /*2990*/  SHF.L.U32 R5, R10, 0x1f, RZ ;  /* 0x0000001f0a057819 */ /* 0x000fe200000006ff */
[----:B------:R1:W-:Y:S01]  /*29a0*/  @!P2 SYNCS.ARRIVE.TRANS64.RED RZ, [R3+URZ], R4 ;  /* 0x0000000403ffa9a7 */ /* 0x0003e200080004ff */
[----:B------:R-:W-:Y:S01]  /*29b0*/  UIADD3 UR6, UPT, UPT, UR6, 0x1, URZ ;  /* 0x0000000106067890 */ /* 0x000fe2000fffe0ff */
[----:B------:R-:W-:-:S03]  /*29c0*/  VIADD R8, R8, 0x1 ;  /* 0x0000000108087836 */ /* 0x000fc60000000000 */
[----:B------:R-:W-:Y:S02]  /*29d0*/  UISETP.NE.AND UP0, UPT, UR6, 0x2, UPT ;  /* 0x000000020600788c */ /* 0x000fe4000bf05270 */
[----:B------:R-:W-:Y:S06]  /*29e0*/  UGETNEXTWORKID.BROADCAST [UR4], [UR5] ;  /* 0x00000000040073ca */ /* 0x000fec0008000100 */
[----:B------:R-:W-:Y:S01]  /*29f0*/  USEL UR4, URZ, 0x1, UP0 ;  /* 0x00000001ff047887 */ /* 0x000fe20008000000 */
[----:B------:R-:W-:Y:S01]  /*2a00*/  ISETP.NE.AND P0, PT, R8, 0x2, PT ;  /* 0x000000020800780c */ /* 0x000fe20003f05270 */
[----:B------:R-:W-:Y:S01]  /*2a10*/  USEL UR6, UR6, URZ, UP0 ;  /* 0x000000ff06067287 */ /* 0x000fe20008000000 */
[----:B------:R-:W2:Y:S03]  /*2a20*/  SYNCS.PHASECHK.TRANS64.TRYWAIT P1, [R0+URZ+0xb0], R5 ;  /* 0x0000b005000075a7 */ /* 0x000ea600080211ff */
[----:B------:R-:W-:Y:S01]  /*2a30*/  LOP3.LUT R12, R12, UR4, RZ, 0x3c, !PT ;  /* 0x000000040c0c7c12 */ /* 0x000fe2000f8e3cff */
[----:B-12---:R-:W-:Y:S07]  /*2a40*/  @!P1 BRA `(.L_x_47) ;  /* 0x0000004c00b09947 */ /* 0x006fee0003800000 */
.L_x_130:
[C---:B------:R-:W-:Y:S01]  /*2a50*/  LEA R4, R11.reuse, UR37, 0x4 ;  /* 0x000000250b047c11 */ /* 0x040fe2000f8e20ff */
[----:B-1----:R-:W-:Y:S01]  /*2a60*/  VIADD R0, R0, 0xc0 ;  /* 0x000000c000007836 */ /* 0x002fe20000000000 */
[----:B------:R-:W-:Y:S01]  /*2a70*/  SEL R8, R8, RZ, P0 ;  /* 0x000000ff08087207 */ /* 0x000fe20000000000 */
[----:B------:R-:W-:-:S03]  /*2a80*/  VIADD R11, R11, 0x1 ;  /* 0x000000010b0b7836 */ /* 0x000fc60000000000 */
[----:B------:R-:W1:Y:S01]  /*2a90*/  LDS.128 R4, [R4+0x140] ;  /* 0x0001400004047984 */ /* 0x000e620000000c00 */
[----:B------:R-:W-:Y:S02]  /*2aa0*/  PRMT R0, RZ, 0x654, R0 ;  /* 0x00000654ff007816 */ /* 0x000fe40000000000 */
[C---:B------:R-:W-:Y:S01]  /*2ab0*/  ISETP.NE.AND P1, PT, R11.reuse, 0x2, PT ;  /* 0x000000020b00780c */ /* 0x040fe20003f25270 */
[----:B------:R-:W-:Y:S01]  /*2ac0*/  @!PT LDS RZ, [RZ] ;  /* 0x00000000fffff984 */ /* 0x000fe20000000800 */
[----:B------:R-:W-:Y:S01]  /*2ad0*/  @!PT LDS RZ, [RZ] ;  /* 0x00000000fffff984 */ /* 0x000fe20000000800 */
[----:B------:R-:W-:Y:S01]  /*2ae0*/  @!PT LDS RZ, [RZ] ;  /* 0x00000000fffff984 */ /* 0x000fe20000000800 */
[----:B------:R-:W-:Y:S01]  /*2af0*/  @!PT LDS RZ, [RZ] ;  /* 0x00000000fffff984 */ /* 0x000fe20000000800 */
[----:B------:R2:W-:Y:S06]  /*2b00*/  MEMBAR.ALL.CTA ;  /* 0x0000000000007992 */ /* 0x0005ec0000008000 */
[----:B--2---:R-:W2:Y:S01]  /*2b10*/  FENCE.VIEW.ASYNC.S ;  /* 0x00000000000073c6 */ /* 0x004ea20000000000 */
[----:B------:R-:W-:Y:S01]  /*2b20*/  SEL R11, R11, RZ, P1 ;  /* 0x000000ff0b0b7207 */ /* 0x000fe20000800000 */
[----:B--2---:R2:W-:Y:S01]  /*2b30*/  SYNCS.ARRIVE.TRANS64.RED.A1T0 RZ, [R0+URZ], RZ ;  /* 0x000000ff00ff79a7 */ /* 0x0045e200081004ff */
[----:B-1----:R-:W-:-:S02]  /*2b40*/  LOP3.LUT P3, RZ, R6, 0x1, RZ, 0xc0, !PT ;  /* 0x0000000106ff7812 */ /* 0x002fc4000786c0ff */
[----:B------:R-:W-:-:S04]  /*2b50*/  SEL R5, RZ, 0x1, P1 ;  /* 0x00000001ff057807 */ /* 0x000fc80000800000 */
[----:B------:R-:W-:Y:S02]  /*2b60*/  LOP3.LUT R10, R10, R5, RZ, 0x3c, !PT ;  /* 0x000000050a0a7212 */ /* 0x000fe400078e3cff */
[----:B--2---:R-:W-:-:S04]  /*2b70*/  SEL R0, RZ, 0x1, P0 ;  /* 0x00000001ff007807 */ /* 0x004fc80000000000 */
[----:B------:R-:W-:Y:S01]  /*2b80*/  LOP3.LUT R9, R9, R0, RZ, 0x3c, !PT ;  /* 0x0000000009097212 */ /* 0x000fe200078e3cff */
[----:B------:R-:W-:Y:S06]  /*2b90*/  @P3 BRA `(.L_x_48) ;  /* 0xfffffffc002c3947 */ /* 0x000fec000383ffff */
[----:B------:R-:W-:Y:S01]  /*2ba0*/  ULEA UR5, UR6, UR37, 0x3 ;  /* 0x0000002506057291 */ /* 0x000fe2000f8e18ff */
[----:B------:R-:W-:-:S08]  /*2bb0*/  SHF.L.U32 R3, R12, 0x1f, RZ ;  /* 0x0000001f0c037819 */ /* 0x000fd000000006ff */
[----:B------:R-:W1:Y:S02]  /*2bc0*/  SYNCS.PHASECHK.TRANS64 P0, [UR5+0xc0], R3 ;  /* 0x0000c003ff0075a7 */ /* 0x000e640008001005 */
[----:B-1----:R-:W-:Y:S05]  /*2bd0*/  @P0 BRA `(.L_x_49) ;  /* 0x0000000000080947 */ /* 0x002fea0003800000 */
[----:B------:R-:W1:Y:S02]  /*2be0*/  SYNCS.PHASECHK.TRANS64.TRYWAIT P0, [UR5+0xc0], R3 ;  /* 0x0000c003ff0075a7 */ /* 0x000e640008001105 */
[----:B-1----:R-:W-:Y:S05]  /*2bf0*/  @!P0 BRA `(.L_x_50) ;  /* 0x0000004c00588947 */ /* 0x002fea0003800000 */
.L_x_49:
[----:B------:R-:W-:-:S04]  /*2c00*/  UIADD3 UR4, UPT, UPT, UR6, 0x1, URZ ;  /* 0x0000000106047890 */ /* 0x000fc8000fffe0ff */
[----:B------:R-:W-:-:S04]  /*2c10*/  UISETP.NE.AND UP0, UPT, UR4, 0x2, UPT ;  /* 0x000000020400788c */ /* 0x000fc8000bf05270 */
[----:B------:R-:W-:Y:S02]  /*2c20*/  USEL UR7, URZ, 0x1, UP0 ;  /* 0x00000001ff077887 */ /* 0x000fe40008000000 */
[----:B------:R-:W-:-:S04]  /*2c30*/  USEL UR4, UR4, URZ, UP0 ;  /* 0x000000ff04047287 */ /* 0x000fc80008000000 */
[----:B------:R-:W-:Y:S01]  /*2c40*/  ULEA UR4, UR4, UR37, 0x3 ;  /* 0x0000002504047291 */ /* 0x000fe2000f8e18ff */
[----:B-1----:R-:W-:-:S04]  /*2c50*/  LOP3.LUT R3, R12, UR7, RZ, 0x3c, !PT ;  /* 0x000000070c037c12 */ /* 0x002fc8000f8e3cff */
[----:B------:R-:W-:-:S04]  /*2c60*/  SHF.L.U32 R0, R3, 0x1f, RZ ;  /* 0x0000001f03007819 */ /* 0x000fc800000006ff */
[----:B------:R-:W1:Y:S02]  /*2c70*/  SYNCS.PHASECHK.TRANS64 P0, [UR4+0xc0], R0 ;  /* 0x0000c000ff0075a7 */ /* 0x000e640008001004 */
[----:B-1----:R-:W-:Y:S05]  /*2c80*/  @P0 EXIT ;  /* 0x000000000000094d */ /* 0x002fea0003800000 */
[----:B------:R-:W-:Y:S02]  /*2c90*/  SHF.L.U32 R3, R3, 0x1f, RZ ;  /* 0x0000001f03037819 */ /* 0x000fe400000006ff */
[----:B------:R-:W-:-:S07]  /*2ca0*/  MOV R0, UR4 ;  /* 0x0000000400007c02 */ /* 0x000fce0008000f00 */
.L_x_51:
[----:B-1----:R1:W2:Y:S02]  /*2cb0*/  SYNCS.PHASECHK.TRANS64.TRYWAIT P0, [R0+URZ+0xc0], R3 ;  /* 0x0000c003000075a7 */ /* 0x0022a400080011ff */
[----:B--2---:R-:W-:Y:S05]  /*2cc0*/  @!P0 NANOSLEEP.SYNCS 0x989680 ;  /* 0x009896800000895d */ /* 0x004fea0003900000 */
[----:B------:R-:W2:Y:S02]  /*2cd0*/  @!P0 SYNCS.PHASECHK.TRANS64 P0, [R0+URZ+0xc0], R3 ;  /* 0x0000c003000085a7 */ /* 0x000ea400080010ff */
[----:B--2---:R-:W-:Y:S05]  /*2ce0*/  @P0 EXIT ;  /* 0x000000000000094d */ /* 0x004fea0003800000 */
[----:B------:R-:W-:Y:S05]  /*2cf0*/  BRA `(.L_x_51) ;  /* 0xfffffffc00ec7947 */ /* 0x000fea000383ffff */
.L_x_44:
[----:B------:R-:W-:-:S09]  /*2d00*/  UISETP.NE.AND UP1, UPT, UR8, URZ, UPT ;  /* 0x000000ff0800728c */ /* 0x000fd2000bf25270 */
[----:B------:R-:W-:Y:S05]  /*2d10*/  BRA.U UP1, `(.L_x_52) ;  /* 0x0000000d01cc7547 */ /* 0x000fea000b800000 */
[----:B------:R-:W-:Y:S01]  /*2d20*/  UMOV UR4, 0x40 ;  /* 0x0000004000047882 */ /* 0x000fe20000000000 */
[----:B------:R-:W-:Y:S01]  /*2d30*/  NOP ;  /* 0x0000000000007918 */ /* 0x000fe20000000000 */
[----:B------:R-:W-:Y:S01]  /*2d40*/  ULEA UR4, UR37, UR4, 0x18 ;  /* 0x0000000425047291 */ /* 0x000fe2000f8ec0ff */
[----:B------:R-:W-:Y:S02]  /*2d50*/  UMOV UR5, 0x400 ;  /* 0x0000040000057882 */ /* 0x000fe40000000000 */
[----:B------:R-:W-:-:S06]  /*2d60*/  ULEA UR37, UR37, UR5, 0x18 ;  /* 0x0000000525257291 */ /* 0x000fcc000f8ec0ff */
[----:B------:R-:W1:Y:S02]  /*2d70*/  LDS.U8 R0, [UR4+0x1c] ;  /* 0x00001c04ff007984 */ /* 0x000e640008000000 */
[----:B-1----:R-:W-:-:S13]  /*2d80*/  ISETP.NE.AND P0, PT, R0, RZ, PT ;  /* 0x000000ff0000720c */ /* 0x002fda0003f05270 */
[----:B------:R-:W-:Y:S05]  /*2d90*/  @P0 BRA `(.L_x_53) ;  /* 0x0000000000580947 */ /* 0x000fea0003800000 */
[----:B------:R-:W-:-:S13]  /*2da0*/  ELECT P0, URZ, PT ;  /* 0x0000000000ff782f */ /* 0x000fda0003800000 */
[----:B------:R-:W-:Y:S05]  /*2db0*/  @!P0 BRA `(.L_x_54) ;  /* 0x0000000000608947 */ /* 0x000fea0003800000 */
[----:B------:R-:W-:Y:S01]  /*2dc0*/  UMOV UR5, 0x10 ;  /* 0x0000001000057882 */ /* 0x000fe20000000000 */
[----:B------:R-:W-:Y:S01]  /*2dd0*/  HFMA2 R0, -RZ, RZ, 0, 5.9604644775390625e-08 ;  /* 0x00000001ff007431 */ /* 0x000fe200000001ff */
[----:B------:R-:W-:-:S03]  /*2de0*/  MOV R2, 0xffff ;  /* 0x0000ffff00027802 */ /* 0x000fc60000000f00 */
[----:B------:R-:W-:Y:S04]  /*2df0*/  DEPBAR.LE SB1, 0x36 ;  /* 0x00009d800000791a */ /* 0x000fe80000000000 */
[----:B------:R-:W1:Y:S02]  /*2e00*/  UTCATOMSWS.FIND_AND_SET.ALIGN UP0, UR5, UR5 ;  /* 0x00000005000575e3 */ /* 0x000e640008000800 */
[----:B-1----:R-:W-:Y:S01]  /*2e10*/  MOV R3, UR5 ;  /* 0x0000000500037c02 */ /* 0x002fe20008000f00 */
[----:B------:R-:W-:Y:S06]  /*2e20*/  BRA.U UP0, `(.L_x_55) ;  /* 0x0000000100187547 */ /* 0x000fec000b800000 */
.L_x_56:
[----:B------:R-:W-:Y:S05]  /*2e30*/  NANOSLEEP 0x64 ;  /* 0x000000640000795d */ /* 0x000fea0003800000 */
[----:B------:R-:W-:-:S05]  /*2e40*/  UMOV UR5, 0x10 ;  /* 0x0000001000057882 */ /* 0x000fca0000000000 */
[----:B------:R-:W-:Y:S04]  /*2e50*/  DEPBAR.LE SB1, 0x36 ;  /* 0x00009d800000791a */ /* 0x000fe80000000000 */
[----:B------:R-:W1:Y:S02]  /*2e60*/  UTCATOMSWS.FIND_AND_SET.ALIGN UP0, UR5, UR5 ;  /* 0x00000005000575e3 */ /* 0x000e640008000800 */
[----:B-1----:R-:W-:Y:S01]  /*2e70*/  MOV R3, UR5 ;  /* 0x0000000500037c02 */ /* 0x002fe20008000f00 */
[----:B------:R-:W-:Y:S05]  /*2e80*/  BRA.U !UP0, `(.L_x_56) ;  /* 0xfffffffd08e87547 */ /* 0x000fea000b83ffff */
.L_x_55:
[-C--:B------:R-:W-:Y:S02]  /*2e90*/  SHF.L.U32 R2, R2, R3.reuse, RZ ;  /* 0x0000000302027219 */ /* 0x080fe400000006ff */
[----:B------:R-:W-:Y:S01]  /*2ea0*/  SHF.L.U32 R0, R0, R3, RZ ;  /* 0x0000000300007219 */ /* 0x000fe200000006ff */
[----:B------:R-:W-:Y:S02]  /*2eb0*/  IMAD.SHL.U32 R3, R3, 0x20, RZ ;  /* 0x0000002003037824 */ /* 0x000fe400078e00ff */
[----:B------:R1:W-:Y:S04]  /*2ec0*/  ATOMS.OR RZ, [UR4+0x14], R2 ;  /* 0x00001402ffff798c */ /* 0x0003e8000b000004 */
[----:B------:R1:W-:Y:S04]  /*2ed0*/  ATOMS.OR RZ, [UR4+0x18], R0 ;  /* 0x00001800ffff798c */ /* 0x0003e8000b000004 */
[----:B------:R1:W-:Y:S01]  /*2ee0*/  STS [UR37+0x160], R3 ;  /* 0x00016003ff007988 */ /* 0x0003e20008000825 */
[----:B------:R-:W-:Y:S05]  /*2ef0*/  BRA `(.L_x_54) ;  /* 0x0000000000107947 */ /* 0x000fea0003800000 */
.L_x_53:
[----:B------:R-:W-:Y:S02]  /*2f00*/  MOV R0, 0xffffffff ;  /* 0xffffffff00007802 */ /* 0x000fe40000000f00 */
[----:B------:R-:W-:-:S03]  /*2f10*/  MOV R2, 0x2f40 ;  /* 0x00002f4000027802 */ /* 0x000fc60000000f00 */
[----:B------:R1:W-:Y:S04]  /*2f20*/  STS [UR37+0x160], R0 ;  /* 0x00016000ff007988 */ /* 0x0003e80008000825 */
[----:B-1-3-5:R-:W-:Y:S05]  /*2f30*/  CALL.REL.NOINC `($__internal_1_$__cuda_sm10x_tcgen05_guardrail_trap_phase_invalid_during_alloc) ;  /* 0x0000005000147944 */ /* 0x02afea0003c00000 */
.L_x_54:
[----:B------:R-:W-:Y:S05]  /*2f40*/  WARPSYNC.ALL ;  /* 0x0000000000007948 */ /* 0x000fea0003800000 */
[----:B------:R-:W2:Y:S01]  /*2f50*/  S2UR UR5, SR_CgaCtaId ;  /* 0x00000000000579c3 */ /* 0x000ea20000008800 */
[----:B------:R-:W-:Y:S01]  /*2f60*/  UMOV UR4, 0x400 ;  /* 0x0000040000047882 */ /* 0x000fe20000000000 */
[----:B------:R-:W-:-:S06]  /*2f70*/  NOP ;  /* 0x0000000000007918 */ /* 0x000fcc0000000000 */
[----:B------:R-:W-:Y:S06]  /*2f80*/  BAR.ARV 0x6, 0xa0 ;  /* 0x0182800000007b1d */ /* 0x000fec0000002000 */
[----:B------:R-:W4:Y:S01]  /*2f90*/  LDCU UR7, c[0x0][0x38c] ;  /* 0x00007180ff0777ac */ /* 0x000f220008000800 */
[----:B------:R-:W-:Y:S01]  /*2fa0*/  IMAD.MOV.U32 R11, RZ, RZ, 0x1 ;  /* 0x00000001ff0b7424 */ /* 0x000fe200078e00ff */
[----:B------:R-:W-:Y:S01]  /*2fb0*/  CS2R R8, SRZ ;  /* 0x0000000000087805 */ /* 0x000fe2000001ff00 */
[----:B------:R-:W-:Y:S01]  /*2fc0*/  IMAD.MOV.U32 R10, RZ, RZ, RZ ;  /* 0x000000ffff0a7224 */ /* 0x000fe200078e00ff */
[----:B------:R-:W3:Y:S01]  /*2fd0*/  LDCU UR6, c[0x0][0x38c] ;  /* 0x00007180ff0677ac */ /* 0x000ee20008000800 */
[----:B------:R-:W-:Y:S01]  /*2fe0*/  UMOV UR15, URZ ;  /* 0x000000ff000f7c82 */ /* 0x000fe20008000000 */
[----:B------:R-:W-:Y:S01]  /*2ff0*/  UMOV UR14, URZ ;  /* 0x000000ff000e7c82 */ /* 0x000fe20008000000 */
[----:B--2---:R-:W-:Y:S01]  /*3000*/  ULEA UR5, UR5, UR4, 0x18 ;  /* 0x0000000405057291 */ /* 0x004fe2000f8ec0ff */
[----:B------:R-:W-:Y:S01]  /*3010*/  UMOV UR24, 0x0 ;  /* 0x0000000000187882 */ /* 0x000fe20000000000 */
[----:B------:R-:W-:-:S02]  /*3020*/  UMOV UR25, 0x4200410 ;  /* 0x0420041000197882 */ /* 0x000fc40000000000 */
[----:B------:R-:W-:Y:S02]  /*3030*/  UIADD3 UR10, UPT, UPT, UR5, 0x4400, URZ ;  /* 0x00004400050a7890 */ /* 0x000fe4000fffe0ff */
[----:B------:R-:W-:Y:S02]  /*3040*/  UIADD3 UR11, UPT, UPT, UR5, 0x14400, URZ ;  /* 0x00014400050b7890 */ /* 0x000fe4000fffe0ff */
[----:B----4-:R-:W-:Y:S01]  /*3050*/  UIADD3 UR7, UPT, UPT, UR7, 0x7f, URZ ;  /* 0x0000007f07077890 */ /* 0x010fe2000fffe0ff */
[----:B-1----:R-:W1:Y:S01]  /*3060*/  LDS R0, [UR5+0x160] ;  /* 0x00016005ff007984 */ /* 0x002e620008000800 */
[----:B------:R-:W-:Y:S02]  /*3070*/  USHF.R.U32.HI UR10, URZ, 0x4, UR10 ;  /* 0x00000004ff0a7899 */ /* 0x000fe4000801160a */
[----:B------:R-:W-:Y:S02]  /*3080*/  USHF.R.S32.HI UR4, URZ, 0x1f, UR7 ;  /* 0x0000001fff047899 */ /* 0x000fe40008011407 */
[----:B------:R-:W-:-:S02]  /*3090*/  USHF.R.U32.HI UR11, URZ, 0x4, UR11 ;  /* 0x00000004ff0b7899 */ /* 0x000fc4000801160b */
[----:B------:R-:W-:Y:S02]  /*30a0*/  ULEA.HI UR4, UR4, UR7, URZ, 0x7 ;  /* 0x0000000704047291 */ /* 0x000fe4000f8f38ff */
[----:B------:R-:W-:Y:S02]  /*30b0*/  ULOP3.LUT UR10, UR10, 0x3fff, URZ, 0xc0, !UPT ;  /* 0x00003fff0a0a7892 */ /* 0x000fe4000f8ec0ff */
[----:B------:R-:W-:Y:S02]  /*30c0*/  USHF.R.S32.HI UR4, URZ, 0x7, UR4 ;  /* 0x00000007ff047899 */ /* 0x000fe40008011404 */
[----:B------:R-:W-:Y:S02]  /*30d0*/  ULOP3.LUT UR11, UR11, 0x3fff, URZ, 0xc0, !UPT ;  /* 0x00003fff0b0b7892 */ /* 0x000fe4000f8ec0ff */
[----:B------:R-:W-:Y:S01]  /*30e0*/  UISETP.LT.AND UP0, UPT, UR4, 0x1, UPT ;  /* 0x000000010400788c */ /* 0x000fe2000bf01270 */
[----:B------:R-:W-:Y:S01]  /*30f0*/  UMOV UR22, 0x0 ;  /* 0x0000000000167882 */ /* 0x000fe20000000000 */
[----:B------:R-:W-:-:S02]  /*3100*/  UMOV UR23, 0x4200410 ;  /* 0x0420041000177882 */ /* 0x000fc40000000000 */
[----:B------:R-:W-:Y:S02]  /*3110*/  USEL UR9, UR4, 0x1, !UP0 ;  /* 0x0000000104097887 */ /* 0x000fe4000c000000 */
[----:B------:R-:W-:Y:S02]  /*3120*/  ULOP3.LUT UR10, UR10, 0x10000, URZ, 0xfc, !UPT ;  /* 0x000100000a0a7892 */ /* 0x000fe4000f8efcff */
[----:B------:R-:W-:Y:S02]  /*3130*/  ULOP3.LUT UR11, UR11, 0x10000, URZ, 0xfc, !UPT ;  /* 0x000100000b0b7892 */ /* 0x000fe4000f8efcff */
[----:B------:R-:W-:Y:S02]  /*3140*/  UIADD3 UR9, UPT, UPT, -UR9, URZ, URZ ;  /* 0x000000ff09097290 */ /* 0x000fe4000fffe1ff */
[----:B---3--:R-:W-:Y:S01]  /*3150*/  UISETP.GE.AND UP3, UPT, UR6, 0x1, UPT ;  /* 0x000000010600788c */ /* 0x008fe2000bf66270 */
[----:B------:R-:W-:Y:S01]  /*3160*/  UMOV UR20, 0x0 ;  /* 0x0000000000147882 */ /* 0x000fe20000000000 */
[----:B------:R-:W-:Y:S01]  /*3170*/  UMOV UR21, 0x4200410 ;  /* 0x0420041000157882 */ /* 0x000fe20000000000 */
[----:B------:R-:W-:Y:S01]  /*3180*/  UMOV UR18, 0x0 ;  /* 0x0000000000127882 */ /* 0x000fe20000000000 */
[----:B------:R-:W-:Y:S01]  /*3190*/  UMOV UR19, 0x4200410 ;  /* 0x0420041000137882 */ /* 0x000fe20000000000 */
[----:B-1----:R-:W-:-:S15]  /*31a0*/  R2UR UR16, R0 ;  /* 0x00000000001072ca */ /* 0x002fde00000e0000 */
.L_x_63:
[----:B------:R-:W-:Y:S02]  /*31b0*/  LEA R0, R10, UR5, 0x3 ;  /* 0x000000050a007c11 */ /* 0x000fe4000f8e18ff */
[----:B------:R-:W-:Y:S02]  /*31c0*/  SHF.L.U32 R5, R9, 0x1f, RZ ;  /* 0x0000001f09057819 */ /* 0x000fe400000006ff */
[----:B------:R-:W-:Y:S01]  /*31d0*/  PLOP3.LUT P0, PT, PT, PT, UP3, 0x80, 0x8 ;  /* 0x000000000008781c */ /* 0x000fe20003f0f038 */
[----:B------:R-:W-:Y:S01]  /*31e0*/  VIADD R3, R0, 0xc0 ;  /* 0x000000c000037836 */ /* 0x000fe20000000000 */
[----:B-1----:R-:W1:Y:S02]  /*31f0*/  SYNCS.PHASECHK.TRANS64.TRYWAIT P1, [R0+URZ+0xb0], R5 ;  /* 0x0000b005000075a7 */ /* 0x002e6400080211ff */
[----:B-1-3--:R-:W-:Y:S09]  /*3200*/  @!P1 BRA `(.L_x_57) ;  /* 0x0000004400ec9947 */ /* 0x00aff20003800000 */
.L_x_132:
[----:B------:R-:W-:Y:S01]  /*3210*/  LEA R4, R10, UR5, 0x4 ;  /* 0x000000050a047c11 */ /* 0x000fe2000f8e20ff */
[----:B------:R-:W-:Y:S01]  /*3220*/  @UP3 ULEA UR6, UR14, UR5, 0x3 ;  /* 0x000000050e063291 */ /* 0x000fe2000f8e18ff */
[----:B------:R-:W-:Y:S01]  /*3230*/  PLOP3.LUT P2, PT, PT, PT, PT, 0x80, 0x8 ;  /* 0x000000000008781c */ /* 0x000fe20003f4f070 */
[----:B------:R-:W-:Y:S01]  /*3240*/  ULEA UR7, UR15, UR5, 0x3 ;  /* 0x000000050f077291 */ /* 0x000fe2000f8e18ff */
[----:B------:R-:W-:Y:S02]  /*3250*/  PRMT R3, RZ, 0x654, R3 ;  /* 0x00000654ff037816 */ /* 0x000fe40000000003 */
[----:B-1----:R-:W1:Y:S01]  /*3260*/  LDS.128 R4, [R4+0x140] ;  /* 0x0001400004047984 */ /* 0x002e620000000c00 */
[----:B------:R-:W-:Y:S02]  /*3270*/  @P0 SHF.L.U32 R2, R8, 0x1f, RZ ;  /* 0x0000001f08020819 */ /* 0x000fe400000006ff */
[----:B------:R-:W-:Y:S01]  /*3280*/  SHF.L.U32 R0, R11, 0x1f, RZ ;  /* 0x0000001f0b007819 */ /* 0x000fe200000006ff */
[----:B------:R-:W-:Y:S01]  /*3290*/  @!PT LDS RZ, [RZ] ;  /* 0x00000000fffff984 */ /* 0x000fe20000000800 */
[----:B------:R-:W-:Y:S01]  /*32a0*/  @!PT LDS RZ, [RZ] ;  /* 0x00000000fffff984 */ /* 0x000fe20000000800 */
[----:B------:R-:W-:Y:S01]  /*32b0*/  @!PT LDS RZ, [RZ] ;  /* 0x00000000fffff984 */ /* 0x000fe20000000800 */
[----:B------:R-:W-:Y:S01]  /*32c0*/  @!PT LDS RZ, [RZ] ;  /* 0x00000000fffff984 */ /* 0x000fe20000000800 */
[----:B------:R2:W-:Y:S06]  /*32d0*/  MEMBAR.ALL.CTA ;  /* 0x0000000000007992 */ /* 0x0005ec0000008000 */
[----:B--2---:R-:W2:Y:S02]  /*32e0*/  FENCE.VIEW.ASYNC.S ;  /* 0x00000000000073c6 */ /* 0x004ea40000000000 */
[----:B--2---:R2:W-:Y:S01]  /*32f0*/  SYNCS.ARRIVE.TRANS64.RED.A1T0 RZ, [R3+URZ], RZ ;  /* 0x000000ff03ff79a7 */ /* 0x0045e200081004ff */
[----:B------:R2:W3:Y:S01]  /*3300*/  @P0 SYNCS.PHASECHK.TRANS64.TRYWAIT P2, [UR6], R2 ;  /* 0x00000002ff0005a7 */ /* 0x0004e20008041106 */
[----:B------:R-:W-:Y:S01]  /*3310*/  ULEA.HI UR6, UR15, UR15, URZ, 0x1 ;  /* 0x0000000f0f067291 */ /* 0x000fe2000f8f08ff */
[----:B-1----:R-:W-:-:S03]  /*3320*/  LOP3.LUT P1, RZ, R6, 0x1, RZ, 0xc0, !PT ;  /* 0x0000000106ff7812 */ /* 0x002fc6000782c0ff */
[----:B------:R-:W-:Y:S02]  /*3330*/  USHF.L.U32 UR8, UR6, 0x6, URZ ;  /* 0x0000000606087899 */ /* 0x000fe400080006ff */
[----:B------:R-:W-:Y:S02]  /*3340*/  ULOP3.LUT UR6, UR6, 0xffe, URZ, 0xc0, !UPT ;  /* 0x00000ffe06067892 */ /* 0x000fe4000f8ec0ff */
[----:B------:R-:W-:Y:S02]  /*3350*/  ULOP3.LUT UR8, UR8, 0xffffff80, URZ, 0xc0, !UPT ;  /* 0xffffff8008087892 */ /* 0x000fe4000f8ec0ff */
[----:B------:R-:W-:Y:S02]  /*3360*/  UIADD3 UR6, UPT, UPT, -UR6, UR15, URZ ;  /* 0x0000000f06067290 */ /* 0x000fe4000fffe1ff */
[----:B------:R-:W-:Y:S01]  /*3370*/  UIADD3 UR8, UPT, UPT, UR16, UR8, URZ ;  /* 0x0000000810087290 */ /* 0x000fe2000fffe0ff */
[----:B------:R-:W1:Y:S03]  /*3380*/  SYNCS.PHASECHK.TRANS64.TRYWAIT P0, [UR7+0xf0], R0 ;  /* 0x0000f000ff0075a7 */ /* 0x000e660008001107 */
[----:B------:R-:W-:Y:S01]  /*3390*/  ULEA UR8, UR6, UR8, 0x14 ;  /* 0x0000000806087291 */ /* 0x000fe2000f8ea0ff */
[----:B-123--:R-:W-:Y:S11]  /*33a0*/  @!P0 BRA `(.L_x_58) ;  /* 0x0000004400988947 */ /* 0x00eff60003800000 */
.L_x_134:
[----:B------:R-:W-:Y:S01]  /*33b0*/  IADD3 R10, PT, PT, R10, 0x1, RZ ;  /* 0x000000010a0a7810 */ /* 0x000fe20007ffe0ff */
[----:B------:R-:W-:Y:S06]  /*33c0*/  BRA.U !UP3, `(.L_x_59) ;  /* 0x000000010bc07547 */ /* 0x000fec000b800000 */
[----:B------:R-:W-:Y:S01]  /*33d0*/  UPLOP3.LUT UP4, UPT, UPT, UPT, UPT, 0x40, 0x4 ;  /* 0x000000000004789c */ /* 0x000fe20003f8e870 */
[----:B------:R-:W-:Y:S01]  /*33e0*/  UMOV UR13, UR9 ;  /* 0x00000009000d7c82 */ /* 0x000fe20008000000 */
[----:B------:R-:W-:Y:S01]  /*33f0*/  UMOV UR12, UR4 ;  /* 0x00000004000c7c82 */ /* 0x000fe20008000000 */
[----:B------:R-:W-:-:S08]  /*3400*/  UMOV UR17, UR14 ;  /* 0x0000000e00117c82 */ /* 0x000fd00008000000 */
.L_x_62:
[----:B------:R-:W-:Y:S02]  /*3410*/  UIADD3 UR13, UPT, UPT, UR13, 0x1, URZ ;  /* 0x000000010d0d7890 */ /* 0x000fe4000fffe0ff */
[----:B--2---:R-:W-:Y:S02]  /*3420*/  ULEA UR6, UR17, UR5, 0x3 ;  /* 0x0000000511067291 */ /* 0x004fe4000f8e18ff */
[----:B------:R-:W-:Y:S01]  /*3430*/  UISETP.NE.AND UP0, UPT, UR13, URZ, UPT ;  /* 0x000000ff0d00728c */ /* 0x000fe2000bf05270 */
[----:B---3--:R-:W-:Y:S10]  /*3440*/  @P2 BRA `(.L_x_60) ;  /* 0x00000000000c2947 */ /* 0x008ff40003800000 */
[----:B-1----:R-:W-:Y:S04]  /*3450*/  SHF.L.U32 R3, R8, 0x1f, RZ ;  /* 0x0000001f08037819 */ /* 0x002fe800000006ff */
[----:B------:R-:W1:Y:S02]  /*3460*/  SYNCS.PHASECHK.TRANS64.TRYWAIT P0, [UR6], R3 ;  /* 0x00000003ff0075a7 */ /* 0x000e640008001106 */
[----:B-1----:R-:W-:Y:S05]  /*3470*/  @!P0 BRA `(.L_x_61) ;  /* 0x00000044007c8947 */ /* 0x002fea0003800000 */
.L_x_60:
[----:B------:R-:W-:Y:S01]  /*3480*/  UISETP.NE.AND UP1, UPT, UR12, 0x1, UPT ;  /* 0x000000010c00788c */ /* 0x000fe2000bf25270 */
[----:B------:R-:W-:Y:S01]  /*3490*/  PLOP3.LUT P2, PT, PT, PT, PT, 0x80, 0x8 ;  /* 0x000000000008781c */ /* 0x000fe20003f4f070 */
[----:B------:R-:W-:Y:S02]  /*34a0*/  UIADD3 UR14, UPT, UPT, UR17, 0x1, URZ ;  /* 0x00000001110e7890 */ /* 0x000fe4000fffe0ff */
[----:B------:R-:W-:Y:S02]  /*34b0*/  ULEA UR28, UR17, UR11, 0xa ;  /* 0x0000000b111c7291 */ /* 0x000fe4000f8e50ff */
[----:B------:R-:W-:Y:S01]  /*34c0*/  UISETP.NE.AND UP2, UPT, UR14, 0x8, UPT ;  /* 0x000000080e00788c */ /* 0x000fe2000bf45270 */
[----:B------:R-:W-:Y:S01]  /*34d0*/  PLOP3.LUT P0, PT, PT, PT, UP1, 0x80, 0x8 ;  /* 0x000000000008781c */ /* 0x000fe20003f0f018 */
[----:B------:R-:W-:Y:S02]  /*34e0*/  UIADD3 UR40, UPT, UPT, UR28, 0x2, URZ ;  /* 0x000000021c287890 */ /* 0x000fe4000fffe0ff */
[----:B------:R-:W-:Y:S02]  /*34f0*/  USEL UR27, URZ, 0x1, UP2 ;  /* 0x00000001ff1b7887 */ /* 0x000fe40009000000 */
[----:B------:R-:W-:Y:S02]  /*3500*/  USEL UR14, UR14, URZ, UP2 ;  /* 0x000000ff0e0e7287 */ /* 0x000fe40009000000 */
[----:B------:R-:W-:Y:S02]  /*3510*/  UIADD3 UR36, UPT, UPT, UR28, 0x4, URZ ;  /* 0x000000041c247890 */ /* 0x000fe4000fffe0ff */
[----:B------:R-:W-:Y:S01]  /*3520*/  @UP1 ULEA UR26, UR14, UR5, 0x3 ;  /* 0x000000050e1a1291 */ /* 0x000fe2000f8e18ff */
[----:B------:R-:W-:Y:S01]  /*3530*/  LOP3.LUT R8, R8, UR27, RZ, 0x3c, !PT ;  /* 0x0000001b08087c12 */ /* 0x000fe2000f8e3cff */
[----:B------:R-:W-:Y:S02]  /*3540*/  UIADD3 UR32, UPT, UPT, UR28, 0x6, URZ ;  /* 0x000000061c207890 */ /* 0x000fe4000fffe0ff */
[----:B------:R-:W-:Y:S01]  /*3550*/  UIADD3 UR6, UPT, UPT, UR6, 0x40, URZ ;  /* 0x0000004006067890 */ /* 0x000fe2000fffe0ff */
[----:B-1----:R-:W-:Y:S01]  /*3560*/  @P0 SHF.L.U32 R0, R8, 0x1f, RZ ;  /* 0x0000001f08000819 */ /* 0x002fe200000006ff */
[----:B------:R-:W-:Y:S01]  /*3570*/  UIADD3 UR12, UPT, UPT, UR12, -0x1, URZ ;  /* 0xffffffff0c0c7890 */ /* 0x000fe2000fffe0ff */
[----:B------:R-:W-:Y:S02]  /*3580*/  UMOV UR29, 0x40004040 ;  /* 0x40004040001d7882 */ /* 0x000fe40000000000 */
[----:B------:R2:W3:Y:S01]  /*3590*/  @P0 SYNCS.PHASECHK.TRANS64.TRYWAIT P2, [UR26], R0 ;  /* 0x00000000ff0005a7 */ /* 0x0004e2000804111a */
[----:B------:R-:W-:Y:S01]  /*35a0*/  ULEA UR26, UR17, UR10, 0x9 ;  /* 0x0000000a111a7291 */ /* 0x000fe2000f8e48ff */
[----:B------:R-:W-:Y:S01]  /*35b0*/  UMOV UR27, 0x40004040 ;  /* 0x40004040001b7882 */ /* 0x000fe20000000000 */
[----:B------:R-:W-:Y:S02]  /*35c0*/  UMOV UR41, 0x40004040 ;  /* 0x4000404000297882 */ /* 0x000fe40000000000 */
[----:B------:R-:W-:Y:S02]  /*35d0*/  UIADD3 UR38, UPT, UPT, UR26, 0x2, URZ ;  /* 0x000000021a267890 */ /* 0x000fe4000fffe0ff */
[----:B------:R-:W-:Y:S02]  /*35e0*/  UIADD3 UR34, UPT, UPT, UR26, 0x4, URZ ;  /* 0x000000041a227890 */ /* 0x000fe4000fffe0ff */
[----:B------:R-:W-:Y:S01]  /*35f0*/  UIADD3 UR30, UPT, UPT, UR26, 0x6, URZ ;  /* 0x000000061a1e7890 */ /* 0x000fe2000fffe0ff */
[----:B------:R2:W-:Y:S01]  /*3600*/  UTCQMMA gdesc[UR26], gdesc[UR28], tmem[UR8], tmem[UR24], idesc[UR25], UP4 ;  /* 0x00ff181c1a0075ea */ /* 0x0005e2000a000308 */
[----:B------:R-:W-:Y:S01]  /*3610*/  UPLOP3.LUT UP4, UPT, UPT, UPT, UPT, 0x80, 0x8 ;  /* 0x000000000008789c */ /* 0x000fe20003f8f070 */
[----:B------:R-:W-:Y:S01]  /*3620*/  UMOV UR39, 0x40004040 ;  /* 0x4000404000277882 */ /* 0x000fe20000000000 */
[----:B------:R-:W-:Y:S01]  /*3630*/  UMOV UR37, 0x40004040 ;  /* 0x4000404000257882 */ /* 0x000fe20000000000 */
[----:B------:R2:W-:Y:S01]  /*3640*/  UTCQMMA gdesc[UR38], gdesc[UR40], tmem[UR8], tmem[UR22], idesc[UR23], UPT ;  /* 0x00ff1628260075ea */ /* 0x0005e2000b800308 */
[----:B------:R-:W-:Y:S01]  /*3650*/  UMOV UR35, 0x40004040 ;  /* 0x4000404000237882 */ /* 0x000fe20000000000 */
[----:B------:R-:W-:Y:S01]  /*3660*/  UMOV UR33, 0x40004040 ;  /* 0x4000404000217882 */ /* 0x000fe20000000000 */
[----:B------:R-:W-:Y:S01]  /*3670*/  UMOV UR31, 0x40004040 ;  /* 0x40004040001f7882 */ /* 0x000fe20000000000 */
[----:B------:R2:W-:Y:S01]  /*3680*/  UTCQMMA gdesc[UR34], gdesc[UR36], tmem[UR8], tmem[UR20], idesc[UR21], UPT ;  /* 0x00ff1424220075ea */ /* 0x0005e2000b800308 */
[----:B------:R2:W-:Y:S01]  /*3690*/  UTCQMMA gdesc[UR30], gdesc[UR32], tmem[UR8], tmem[UR18], idesc[UR19], UPT ;  /* 0x00ff12201e0075ea */ /* 0x0005e2000b800308 */
[----:B------:R2:W-:Y:S01]  /*36a0*/  UTCBAR [UR6], URZ ;  /* 0x000000ff060073e9 */ /* 0x0005e200080000ff */
[----:B------:R-:W-:Y:S01]  /*36b0*/  UMOV UR17, UR14 ;  /* 0x0000000e00117c82 */ /* 0x000fe20008000000 */
[----:B------:R-:W-:Y:S05]  /*36c0*/  BRA.U UP0, `(.L_x_62) ;  /* 0xfffffffd00507547 */ /* 0x000fea000b83ffff */
.L_x_59:
[----:B------:R-:W-:Y:S01]  /*36d0*/  UIADD3 UR15, UPT, UPT, UR15, 0x1, URZ ;  /* 0x000000010f0f7890 */ /* 0x000fe2000fffe0ff */
[C---:B------:R-:W-:Y:S01]  /*36e0*/  ISETP.NE.AND P0, PT, R10.reuse, 0x2, PT ;  /* 0x000000020a00780c */ /* 0x040fe20003f05270 */
[----:B------:R-:W-:Y:S02]  /*36f0*/  UIADD3 UR7, UPT, UPT, UR7, 0xd0, URZ ;  /* 0x000000d007077890 */ /* 0x000fe4000fffe0ff */
[----:B------:R-:W-:Y:S01]  /*3700*/  UISETP.NE.AND UP0, UPT, UR15, 0x4, UPT ;  /* 0x000000040f00788c */ /* 0x000fe2000bf05270 */
[----:B-12---:R-:W-:Y:S02]  /*3710*/  SEL R0, RZ, 0x1, P0 ;  /* 0x00000001ff007807 */ /* 0x006fe40000000000 */
[----:B------:R-:W-:Y:S01]  /*3720*/  SEL R10, R10, RZ, P0 ;  /* 0x000000ff0a0a7207 */ /* 0x000fe20000000000 */
[----:B------:R-:W-:Y:S01]  /*3730*/  USEL UR6, URZ, 0x1, UP0 ;  /* 0x00000001ff067887 */ /* 0x000fe20008000000 */
[----:B------:R-:W-:Y:S01]  /*3740*/  LOP3.LUT R9, R9, R0, RZ, 0x3c, !PT ;  /* 0x0000000009097212 */ /* 0x000fe200078e3cff */
[----:B------:R-:W-:Y:S01]  /*3750*/  USEL UR15, UR15, URZ, UP0 ;  /* 0x000000ff0f0f7287 */ /* 0x000fe20008000000 */
[----:B------:R1:W-:Y:S03]  /*3760*/  UTCBAR [UR7], URZ ;  /* 0x000000ff070073e9 */ /* 0x0003e600080000ff */
[----:B------:R-:W-:Y:S01]  /*3770*/  LOP3.LUT R11, R11, UR6, RZ, 0x3c, !PT ;  /* 0x000000060b0b7c12 */ /* 0x000fe2000f8e3cff */
[----:B------:R-:W-:Y:S07]  /*3780*/  @P1 BRA `(.L_x_63) ;  /* 0xfffffff800881947 */ /* 0x000fee000383ffff */
[----:B------:R-:W2:Y:S01]  /*3790*/  S2UR UR4, SR_CgaCtaId ;  /* 0x00000000000479c3 */ /* 0x000ea20000008800 */
[----:B------:R-:W-:Y:S01]  /*37a0*/  ELECT P0, URZ, PT ;  /* 0x0000000000ff782f */ /* 0x000fe20003800000 */
[----:B------:R-:W-:Y:S01]  /*37b0*/  IMAD.MOV.U32 R0, RZ, RZ, 0x1 ;  /* 0x00000001ff007424 */ /* 0x000fe200078e00ff */
[----:B------:R-:W-:Y:S01]  /*37c0*/  UIADD3 UR5, UPT, UPT, UR5, 0xf0, URZ ;  /* 0x000000f005057890 */ /* 0x000fe2000fffe0ff */
[----:B------:R-:W-:Y:S01]  /*37d0*/  SHF.L.U32 R3, R11, 0x1f, RZ ;  /* 0x0000001f0b037819 */ /* 0x000fe200000006ff */
[----:B------:R-:W-:-:S03]  /*37e0*/  UMOV UR6, 0x40 ;  /* 0x0000004000067882 */ /* 0x000fc60000000000 */
[----:B------:R-:W-:Y:S01]  /*37f0*/  UVIRTCOUNT.DEALLOC.SMPOOL 0x80 ;  /* 0x000000800000784c */ /* 0x000fe20000000000 */
[----:B--2---:R-:W-:Y:S02]  /*3800*/  ULEA UR4, UR4, UR6, 0x18 ;  /* 0x0000000604047291 */ /* 0x004fe4000f8ec0ff */
[----:B------:R-:W-:-:S07]  /*3810*/  ULEA UR6, UR15, UR5, 0x3 ;  /* 0x000000050f067291 */ /* 0x000fce000f8e18ff */
[----:B------:R2:W-:Y:S02]  /*3820*/  @P0 STS.U8 [UR4+0x1c], R0 ;  /* 0x00001c00ff000988 */ /* 0x0005e40008000004 */
[----:B------:R-:W4:Y:S02]  /*3830*/  SYNCS.PHASECHK.TRANS64.TRYWAIT P0, [UR6], R3 ;  /* 0x00000003ff0075a7 */ /* 0x000f240008001106 */
[----:B--2-4-:R-:W-:Y:S05]  /*3840*/  @!P0 BRA `(.L_x_64) ;  /* 0x0000004000a08947 */ /* 0x014fea0003800000 */
.L_x_137:
[----:B-1----:R-:W-:-:S04]  /*3850*/  UIADD3 UR7, UPT, UPT, UR15, 0x1, URZ ;  /* 0x000000010f077890 */ /* 0x002fc8000fffe0ff */
[----:B------:R-:W-:-:S04]  /*3860*/  UISETP.NE.AND UP0, UPT, UR7, 0x4, UPT ;  /* 0x000000040700788c */ /* 0x000fc8000bf05270 */
[----:B------:R-:W-:Y:S02]  /*3870*/  USEL UR8, URZ, 0x1, UP0 ;  /* 0x00000001ff087887 */ /* 0x000fe40008000000 */
[----:B------:R-:W-:-:S04]  /*3880*/  USEL UR7, UR7, URZ, UP0 ;  /* 0x000000ff07077287 */ /* 0x000fc80008000000 */
[----:B------:R-:W-:Y:S01]  /*3890*/  ULEA UR6, UR7, UR5, 0x3 ;  /* 0x0000000507067291 */ /* 0x000fe2000f8e18ff */
[----:B------:R-:W-:-:S04]  /*38a0*/  LOP3.LUT R2, R11, UR8, RZ, 0x3c, !PT ;  /* 0x000000080b027c12 */ /* 0x000fc8000f8e3cff */
[----:B--2---:R-:W-:-:S04]  /*38b0*/  SHF.L.U32 R3, R2, 0x1f, RZ ;  /* 0x0000001f02037819 */ /* 0x004fc800000006ff */
[----:B------:R-:W1:Y:S02]  /*38c0*/  SYNCS.PHASECHK.TRANS64.TRYWAIT P0, [UR6], R3 ;  /* 0x00000003ff0075a7 */ /* 0x000e640008001106 */
[----:B-1----:R-:W-:Y:S05]  /*38d0*/  @!P0 BRA `(.L_x_65) ;  /* 0x0000004000948947 */ /* 0x002fea0003800000 */
.L_x_139:
        /* <DEDUP_REMOVED lines=9> */
.L_x_141:
[----:B------:R-:W-:-:S04]  /*3970*/  UIADD3 UR7, UPT, UPT, UR7, 0x1, URZ ;  /* 0x0000000107077890 */ /* 0x000fc8000fffe0ff */
[----:B------:R-:W-:-:S04]  /*3980*/  UISETP.NE.AND UP0, UPT, UR7, 0x4, UPT ;  /* 0x000000040700788c */ /* 0x000fc8000bf05270 */
[----:B------:R-:W-:Y:S02]  /*3990*/  USEL UR6, URZ, 0x1, UP0 ;  /* 0x00000001ff067887 */ /* 0x000fe40008000000 */
[----:B------:R-:W-:-:S04]  /*39a0*/  USEL UR7, UR7, URZ, UP0 ;  /* 0x000000ff07077287 */ /* 0x000fc80008000000 */
[----:B------:R-:W-:Y:S01]  /*39b0*/  ULEA UR7, UR7, UR5, 0x3 ;  /* 0x0000000507077291 */ /* 0x000fe2000f8e18ff */
[----:B-1----:R-:W-:-:S04]  /*39c0*/  LOP3.LUT R3, R2, UR6, RZ, 0x3c, !PT ;  /* 0x0000000602037c12 */ /* 0x002fc8000f8e3cff */
[----:B------:R-:W-:-:S04]  /*39d0*/  SHF.L.U32 R3, R3, 0x1f, RZ ;  /* 0x0000001f03037819 */ /* 0x000fc800000006ff */
[----:B------:R-:W1:Y:S02]  /*39e0*/  SYNCS.PHASECHK.TRANS64.TRYWAIT P0, [UR7], R3 ;  /* 0x00000003ff0075a7 */ /* 0x000e640008001107 */
[----:B-1----:R-:W-:Y:S05]  /*39f0*/  @!P0 BRA `(.L_x_67) ;  /* 0x00000040007c8947 */ /* 0x002fea0003800000 */
.L_x_143:
[----:B------:R-:W-:Y:S01]  /*3a00*/  NOP ;  /* 0x0000000000007918 */ /* 0x000fe20000000000 */
[----:B-1----:R-:W1:Y:S01]  /*3a10*/  LDS R0, [UR4+0x14] ;  /* 0x00001404ff007984 */ /* 0x002e620008000800 */
[----:B------:R-:W-:Y:S01]  /*3a20*/  ULOP3.LUT UR6, UR16, 0xffff, URZ, 0xc0, !UPT ;  /* 0x0000ffff10067892 */ /* 0x000fe2000f8ec0ff */
[----:B------:R-:W-:Y:S01]  /*3a30*/  UMOV UR8, 0xffff ;  /* 0x0000ffff00087882 */ /* 0x000fe20000000000 */
[----:B------:R-:W-:Y:S02]  /*3a40*/  UMOV UR5, 0x1 ;  /* 0x0000000100057882 */ /* 0x000fe40000000000 */
[----:B------:R-:W-:-:S04]  /*3a50*/  USHF.R.U32.HI UR6, URZ, 0x5, UR6 ;  /* 0x00000005ff067899 */ /* 0x000fc80008011606 */
[----:B------:R-:W-:Y:S02]  /*3a60*/  USHF.L.U32 UR8, UR8, UR6, URZ ;  /* 0x0000000608087299 */ /* 0x000fe400080006ff */
[----:B------:R-:W-:-:S04]  /*3a70*/  USHF.L.U32 UR5, UR5, UR6, URZ ;  /* 0x0000000605057299 */ /* 0x000fc800080006ff */
[----:B-1----:R-:W-:-:S04]  /*3a80*/  LOP3.LUT R0, R0, UR8, RZ, 0xc0, !PT ;  /* 0x0000000800007c12 */ /* 0x002fc8000f8ec0ff */
[----:B------:R-:W-:-:S13]  /*3a90*/  ISETP.NE.AND P0, PT, R0, UR8, PT ;  /* 0x0000000800007c0c */ /* 0x000fda000bf05270 */
[----:B------:R-:W-:Y:S05]  /*3aa0*/  @P0 BRA `(.L_x_68) ;  /* 0x0000000000580947 */ /* 0x000fea0003800000 */
[----:B------:R-:W1:Y:S02]  /*3ab0*/  LDS R0, [UR4+0x18] ;  /* 0x00001804ff007984 */ /* 0x000e640008000800 */
[----:B-1----:R-:W-:-:S04]  /*3ac0*/  LOP3.LUT R0, R0, UR5, RZ, 0xc0, !PT ;  /* 0x0000000500007c12 */ /* 0x002fc8000f8ec0ff */
[----:B------:R-:W-:-:S13]  /*3ad0*/  ISETP.NE.AND P0, PT, R0, UR5, PT ;  /* 0x0000000500007c0c */ /* 0x000fda000bf05270 */
[----:B------:R-:W-:Y:S05]  /*3ae0*/  @P0 BRA `(.L_x_69) ;  /* 0x00000000003c0947 */ /* 0x000fea0003800000 */
[----:B------:R-:W1:Y:S01]  /*3af0*/  S2R R2, SR_LANEID ;  /* 0x0000000000027919 */ /* 0x000e620000000000 */
[----:B------:R-:W-:Y:S01]  /*3b00*/  ULOP3.LUT UR8, URZ, UR8, URZ, 0x33, !UPT ;  /* 0x00000008ff087292 */ /* 0x000fe2000f8e33ff */
[----:B------:R-:W-:Y:S01]  /*3b10*/  LOP3.LUT R4, RZ, UR5, RZ, 0x33, !PT ;  /* 0x00000005ff047c12 */ /* 0x000fe2000f8e33ff */
[----:B------:R-:W-:Y:S02]  /*3b20*/  VOTEU.ANY UR7, UPT, PT ;  /* 0x0000000000077886 */ /* 0x000fe400038e0100 */
[----:B------:R-:W-:Y:S01]  /*3b30*/  UFLO.U32 UR7, UR7 ;  /* 0x00000007000772bd */ /* 0x000fe200080e0000 */
[----:B------:R-:W2:Y:S01]  /*3b40*/  REDUX UR5, R4 ;  /* 0x00000000040573c4 */ /* 0x000ea20000000000 */
[----:B------:R-:W-:-:S06]  /*3b50*/  IMAD.U32 R0, RZ, RZ, UR8 ;  /* 0x00000008ff007e24 */ /* 0x000fcc000f8e00ff */
[----:B------:R4:W-:Y:S01]  /*3b60*/  UTCATOMSWS.AND URZ, UR8 ;  /* 0x0000000800ff79e3 */ /* 0x0009e20008000000 */
[----:B------:R-:W3:Y:S01]  /*3b70*/  REDUX UR6, R0 ;  /* 0x00000000000673c4 */ /* 0x000ee20000000000 */
[----:B-1----:R-:W-:Y:S01]  /*3b80*/  ISETP.EQ.U32.AND P0, PT, R2, UR7, PT ;  /* 0x0000000702007c0c */ /* 0x002fe2000bf02070 */
[----:B--2---:R-:W-:Y:S01]  /*3b90*/  IMAD.U32 R2, RZ, RZ, UR5 ;  /* 0x00000005ff027e24 */ /* 0x004fe2000f8e00ff */
[----:B---3--:R-:W-:-:S11]  /*3ba0*/  MOV R3, UR6 ;  /* 0x0000000600037c02 */ /* 0x008fd60008000f00 */
[----:B------:R4:W-:Y:S04]  /*3bb0*/  @P0 ATOMS.AND RZ, [UR4+0x14], R3 ;  /* 0x00001403ffff098c */ /* 0x0009e8000a800004 */
[----:B------:R4:W-:Y:S01]  /*3bc0*/  @P0 ATOMS.AND RZ, [UR4+0x18], R2 ;  /* 0x00001802ffff098c */ /* 0x0009e2000a800004 */
[----:B------:R-:W-:Y:S05]  /*3bd0*/  BRA `(.L_x_70) ;  /* 0x0000000000147947 */ /* 0x000fea0003800000 */
.L_x_69:
[----:B------:R-:W-:Y:S02]  /*3be0*/  MOV R2, 0x3c00 ;  /* 0x00003c0000027802 */ /* 0x000fe40000000f00 */
[----:B---3-5:R-:W-:Y:S05]  /*3bf0*/  CALL.REL.NOINC `($__internal_0_$__cuda_sm10x_tcgen05_guardrail_trap_col_being_dealloced_not_returned_by_alloc) ;  /* 0x0000004000d87944 */ /* 0x028fea0003c00000 */
[----:B------:R-:W-:Y:S05]  /*3c00*/  BRA `(.L_x_70) ;  /* 0x0000000000087947 */ /* 0x000fea0003800000 */
.L_x_68:
[----:B------:R-:W-:Y:S02]  /*3c10*/  MOV R2, 0x3c30 ;  /* 0x00003c3000027802 */ /* 0x000fe40000000f00 */
[----:B---3-5:R-:W-:Y:S05]  /*3c20*/  CALL.REL.NOINC `($__internal_2_$__cuda_sm10x_tcgen05_guardrail_trap_unallocated_columns_being_dealloced) ;  /* 0x0000004000e47944 */ /* 0x028fea0003c00000 */
.L_x_70:
[----:B------:R-:W-:Y:S01]  /*3c30*/  NOP ;  /* 0x0000000000007918 */ /* 0x000fe20000000000 */
[----:B----4-:R-:W-:Y:S05]  /*3c40*/  EXIT ;  /* 0x000000000000794d */ /* 0x010fea0003800000 */
.L_x_52:
[----:B------:R-:W-:-:S09]  /*3c50*/  UISETP.NE.OR UP2, UPT, UR8, 0x3, !UP2 ;  /* 0x000000030800788c */ /* 0x000fd2000d745670 */
[----:B------:R-:W-:Y:S05]  /*3c60*/  BRA.U UP2, `(.L_x_71) ;  /* 0x0000000d02407547 */ /* 0x000fea000b800000 */
[----:B------:R-:W1:Y:S01]  /*3c70*/  LDC R0, c[0x0][0xb30] ;  /* 0x0002cc00ff007b82 */ /* 0x000e620000000800 */
[----:B------:R-:W2:Y:S01]  /*3c80*/  LDCU.64 UR8, c[0x0][0x888] ;  /* 0x00011100ff0877ac */ /* 0x000ea20008000a00 */
[----:B------:R-:W-:Y:S02]  /*3c90*/  HFMA2 R29, -RZ, RZ, 0, 0 ;  /* 0x00000000ff1d7431 */ /* 0x000fe400000001ff */
[----:B------:R-:W-:Y:S01]  /*3ca0*/  IMAD.MOV.U32 R31, RZ, RZ, 0x1 ;  /* 0x00000001ff1f7424 */ /* 0x000fe200078e00ff */
[----:B------:R-:W-:Y:S01]  /*3cb0*/  MOV R23, 0x1000 ;  /* 0x0000100000177802 */ /* 0x000fe20000000f00 */
[----:B------:R-:W4:Y:S01]  /*3cc0*/  LDCU.64 UR4, c[0x0][0x890] ;  /* 0x00011200ff0477ac */ /* 0x000f220008000a00 */
[----:B------:R-:W-:Y:S01]  /*3cd0*/  IMAD.MOV.U32 R30, RZ, RZ, RZ ;  /* 0x000000ffff1e7224 */ /* 0x000fe200078e00ff */
[----:B------:R-:W3:Y:S01]  /*3ce0*/  LDC R19, c[0x0][0x370] ;  /* 0x0000dc00ff137b82 */ /* 0x000ee20000000800 */
[----:B------:R-:W-:Y:S01]  /*3cf0*/  UMOV UR7, 0x400 ;  /* 0x0000040000077882 */ /* 0x000fe20000000000 */
[----:B------:R-:W-:-:S02]  /*3d00*/  UPLOP3.LUT UP1, UPT, UPT, UPT, UPT, 0x40, 0x4 ;  /* 0x000000000004789c */ /* 0x000fc40003f2e870 */
[----:B------:R-:W-:-:S04]  /*3d10*/  ULEA UR7, UR37, UR7, 0x18 ;  /* 0x0000000725077291 */ /* 0x000fc8000f8ec0ff */
[----:B------:R-:W3:Y:S01]  /*3d20*/  LDC R2, c[0x0][0xb0c] ;  /* 0x0002c300ff027b82 */ /* 0x000ee20000000800 */
[----:B------:R-:W-:Y:S02]  /*3d30*/  UIADD3 UR13, UPT, UPT, UR7, 0x88, URZ ;  /* 0x00000088070d7890 */ /* 0x000fe4000fffe0ff */
[----:B--2---:R-:W-:Y:S02]  /*3d40*/  UISETP.NE.U32.AND UP2, UPT, UR8, URZ, UPT ;  /* 0x000000ff0800728c */ /* 0x004fe4000bf45070 */
[----:B------:R-:W-:Y:S02]  /*3d50*/  UIADD3 UR17, UPT, UPT, UR7, 0x80, URZ ;  /* 0x0000008007117890 */ /* 0x000fe4000fffe0ff */
[----:B----4-:R-:W-:Y:S01]  /*3d60*/  UISETP.NE.U32.AND UP3, UPT, UR4, URZ, UPT ;  /* 0x000000ff0400728c */ /* 0x010fe2000bf65070 */
[----:B------:R-:W2:Y:S01]  /*3d70*/  LDC R18, c[0x0][0xb20] ;  /* 0x0002c800ff127b82 */ /* 0x000ea20000000800 */
[----:B-1----:R-:W-:Y:S01]  /*3d80*/  ISETP.NE.AND P1, PT, R0, 0x1, PT ;  /* 0x000000010000780c */ /* 0x002fe20003f25270 */
[----:B------:R-:W-:-:S02]  /*3d90*/  UISETP.NE.AND.EX UP2, UPT, UR9, URZ, UPT, UP2 ;  /* 0x000000ff0900728c */ /* 0x000fc4000bf45320 */
[----:B------:R-:W-:Y:S02]  /*3da0*/  UPRMT UR13, UR37, 0x654, UR13 ;  /* 0x00000654250d7896 */ /* 0x000fe4000800000d */
[----:B------:R-:W-:Y:S02]  /*3db0*/  UISETP.NE.AND.EX UP3, UPT, UR5, URZ, UPT, UP3 ;  /* 0x000000ff0500728c */ /* 0x000fe4000bf65330 */
[----:B------:R-:W1:Y:S08]  /*3dc0*/  LDC.64 R32, c[0x0][0x348] ;  /* 0x0000d200ff207b82 */ /* 0x000e700000000a00 */
[----:B------:R-:W4:Y:S08]  /*3dd0*/  LDC.64 R16, c[0x0][0xb10] ;  /* 0x0002c400ff107b82 */ /* 0x000f300000000a00 */
[----:B------:R-:W1:Y:S08]  /*3de0*/  LDC.64 R6, c[0x0][0xb18] ;  /* 0x0002c600ff067b82 */ /* 0x000e700000000a00 */
[----:B------:R-:W1:Y:S08]  /*3df0*/  LDC.64 R4, c[0x0][0xb28] ;  /* 0x0002ca00ff047b82 */ /* 0x000e700000000a00 */
[----:B--23--:R-:W1:Y:S02]  /*3e00*/  LDC R22, c[0x0][0x374] ;  /* 0x0000dd00ff167b82 */ /* 0x00ce640000000800 */
.L_x_80:
[C---:B------:R-:W-:Y:S02]  /*3e10*/  LEA R0, R30.reuse, UR7, 0x3 ;  /* 0x000000071e007c11 */ /* 0x040fe4000f8e18ff */
[----:B------:R-:W-:Y:S02]  /*3e20*/  SHF.L.U32 R3, R29, 0x1f, RZ ;  /* 0x0000001f1d037819 */ /* 0x000fe400000006ff */
[----:B------:R-:W-:Y:S02]  /*3e30*/  LEA R24, R30, UR7, 0x4 ;  /* 0x000000071e187c11 */ /* 0x000fe4000f8e20ff */
[----:B--2---:R-:W2:Y:S02]  /*3e40*/  SYNCS.PHASECHK.TRANS64.TRYWAIT P0, [R0+URZ+0xb0], R3 ;  /* 0x0000b003000075a7 */ /* 0x004ea400080011ff */
[----:B--2---:R-:W-:Y:S05]  /*3e50*/  @!P0 BRA `(.L_x_72) ;  /* 0x0000003c007c8947 */ /* 0x004fea0003800000 */
.L_x_144:
[----:B------:R-:W-:Y:S01]  /*3e60*/  ISETP.GE.AND P0, PT, R40, 0x1, PT ;  /* 0x000000012800780c */ /* 0x000fe20003f06270 */
[----:B------:R-:W3:Y:S01]  /*3e70*/  LDS.128 R24, [R24+0x140] ;  /* 0x0001400018187984 */ /* 0x000ee20000000c00 */
[----:B--2---:R-:W-:Y:S01]  /*3e80*/  VIADD R0, R0, 0xc0 ;  /* 0x000000c000007836 */ /* 0x004fe20000000000 */
[----:B------:R-:W-:Y:S01]  /*3e90*/  @!PT LDS RZ, [RZ] ;  /* 0x00000000fffff984 */ /* 0x000fe20000000800 */
[----:B------:R-:W-:Y:S01]  /*3ea0*/  @!PT LDS RZ, [RZ] ;  /* 0x00000000fffff984 */ /* 0x000fe20000000800 */
[----:B------:R-:W-:Y:S01]  /*3eb0*/  @!PT LDS RZ, [RZ] ;  /* 0x00000000fffff984 */ /* 0x000fe20000000800 */
[----:B------:R-:W-:Y:S01]  /*3ec0*/  @!PT LDS RZ, [RZ] ;  /* 0x00000000fffff984 */ /* 0x000fe20000000800 */
[----:B------:R2:W-:Y:S06]  /*3ed0*/  MEMBAR.ALL.CTA ;  /* 0x0000000000007992 */ /* 0x0005ec0000008000 */
[----:B--2---:R-:W2:Y:S01]  /*3ee0*/  FENCE.VIEW.ASYNC.S ;  /* 0x00000000000073c6 */ /* 0x004ea20000000000 */
[----:B------:R-:W-:Y:S04]  /*3ef0*/  PRMT R0, RZ, 0x654, R0 ;  /* 0x00000654ff007816 */ /* 0x000fe80000000000 */
[----:B--2---:R2:W-:Y:S01]  /*3f00*/  SYNCS.ARRIVE.TRANS64.RED.A1T0 RZ, [R0+URZ], RZ ;  /* 0x000000ff00ff79a7 */ /* 0x0045e200081004ff */
[----:B---3--:R-:W-:Y:S11]  /*3f10*/  LOP3.LUT P3, RZ, R26, 0x1, RZ, 0xc0, !PT ;  /* 0x000000011aff7812 */ /* 0x008ff6000786c0ff */
[----:B------:R-:W-:Y:S02]  /*3f20*/  @!UPT UIADD3 URZ, UPT, UPT, URZ, URZ, URZ ;  /* 0x000000fffffff290 */ /* 0x000fe4000fffe0ff */
[----:B------:R-:W-:Y:S02]  /*3f30*/  @P3 MOV R13, R24 ;  /* 0x00000018000d3202 */ /* 0x000fe40000000f00 */
[----:B------:R-:W-:Y:S01]  /*3f40*/  @P3 LOP3.LUT R8, R25, 0xffff, RZ, 0xc0, !PT ;  /* 0x0000ffff19083812 */ /* 0x000fe200078ec0ff */
[----:B--2---:R-:W-:Y:S06]  /*3f50*/  @!P0 BRA `(.L_x_73) ;  /* 0x0000000000a48947 */ /* 0x004fec0003800000 */
[----:B-1----:R-:W-:Y:S01]  /*3f60*/  IMAD.HI.U32 R35, R22, R7, RZ ;  /* 0x0000000716237227 */ /* 0x002fe200078e00ff */
[----:B------:R-:W-:Y:S02]  /*3f70*/  ISETP.NE.AND P0, PT, R6, 0x1, PT ;  /* 0x000000010600780c */ /* 0x000fe40003f05270 */
[----:B------:R-:W-:Y:S01]  /*3f80*/  ISETP.NE.AND P2, PT, R40, 0x1, PT ;  /* 0x000000012800780c */ /* 0x000fe20003f45270 */
[----:B----4-:R-:W-:Y:S01]  /*3f90*/  IMAD.HI.U32 R34, R19, R16, RZ ;  /* 0x0000001013227227 */ /* 0x010fe200078e00ff */
[----:B------:R-:W-:Y:S02]  /*3fa0*/  SHF.R.U32.HI R35, RZ, R18, R35 ;  /* 0x00000012ff237219 */ /* 0x000fe40000011623 */
[----:B------:R-:W-:Y:S01]  /*3fb0*/  ISETP.NE.AND P4, PT, R2, 0x1, PT ;  /* 0x000000010200780c */ /* 0x000fe20003f85270 */
[----:B------:R-:W-:Y:S01]  /*3fc0*/  IMAD.HI.U32 R36, R13, R16, RZ ;  /* 0x000000100d247227 */ /* 0x000fe200078e00ff */
[----:B------:R-:W-:Y:S02]  /*3fd0*/  SHF.R.U32.HI R34, RZ, R17, R34 ;  /* 0x00000011ff227219 */ /* 0x000fe40000011622 */
[----:B------:R-:W-:Y:S01]  /*3fe0*/  SEL R3, R22, R35, !P0 ;  /* 0x0000002316037207 */ /* 0x000fe20004000000 */
[C---:B------:R-:W-:Y:S01]  /*3ff0*/  IMAD.HI.U32 R35, R8.reuse, R7, RZ ;  /* 0x0000000708237227 */ /* 0x040fe200078e00ff */
[----:B------:R-:W-:Y:S02]  /*4000*/  SEL R11, R19, R34, !P4 ;  /* 0x00000022130b7207 */ /* 0x000fe40006000000 */
[----:B------:R-:W-:Y:S01]  /*4010*/  SHF.R.U32.HI R36, RZ, R17, R36 ;  /* 0x00000011ff247219 */ /* 0x000fe20000011624 */
[----:B------:R-:W-:Y:S01]  /*4020*/  IMAD.HI.U32 R38, R3, R4, RZ ;  /* 0x0000000403267227 */ /* 0x000fe200078e00ff */
[----:B------:R-:W-:Y:S03]  /*4030*/  SHF.R.U32.HI R35, RZ, R18, R35 ;  /* 0x00000012ff237219 */ /* 0x000fe60000011623 */
[----:B------:R-:W-:Y:S01]  /*4040*/  IMAD.HI.U32 R34, R11, R4, RZ ;  /* 0x000000040b227227 */ /* 0x000fe200078e00ff */
[----:B------:R-:W-:Y:S02]  /*4050*/  @P2 SHF.R.U32.HI R3, RZ, R5, R38 ;  /* 0x00000005ff032219 */ /* 0x000fe40000011626 */
[----:B------:R-:W-:Y:S02]  /*4060*/  SEL R9, R8, R35, !P0 ;  /* 0x0000002308097207 */ /* 0x000fe40004000000 */
[----:B------:R-:W-:Y:S01]  /*4070*/  @P2 SHF.R.U32.HI R11, RZ, R5, R34 ;  /* 0x00000005ff0b2219 */ /* 0x000fe20000011622 */
[C---:B------:R-:W-:Y:S01]  /*4080*/  IMAD R10, R40.reuse, R3, RZ ;  /* 0x00000003280a7224 */ /* 0x040fe200078e02ff */
[----:B------:R-:W-:Y:S01]  /*4090*/  SEL R3, R13, R36, !P4 ;  /* 0x000000240d037207 */ /* 0x000fe20006000000 */
[C---:B------:R-:W-:Y:S03]  /*40a0*/  IMAD.HI.U32 R14, R9.reuse, R4, RZ ;  /* 0x00000004090e7227 */ /* 0x040fe600078e00ff */
[----:B------:R-:W-:Y:S01]  /*40b0*/  ISETP.GE.AND P0, PT, R9, R10, PT ;  /* 0x0000000a0900720c */ /* 0x000fe20003f06270 */
[C---:B------:R-:W-:Y:S01]  /*40c0*/  IMAD R12, R40.reuse, R11, RZ ;  /* 0x0000000b280c7224 */ /* 0x040fe200078e02ff */
[-C--:B------:R-:W-:Y:S04]  /*40d0*/  SHF.R.U32.HI R14, RZ, R5.reuse, R14 ;  /* 0x00000005ff0e7219 */ /* 0x080fe8000001160e */
[----:B------:R-:W-:Y:S02]  /*40e0*/  ISETP.GE.OR P0, PT, R3, R12, P0 ;  /* 0x0000000c0300720c */ /* 0x000fe40000706670 */
[----:B------:R-:W-:Y:S05]  /*40f0*/  SEL R15, R9, R14, !P2 ;  /* 0x0000000e090f7207 */ /* 0x000fea0005000000 */
[----:B------:R-:W-:Y:S04]  /*4100*/  IMAD.MOV R14, RZ, RZ, -R15 ;  /* 0x000000ffff0e7224 */ /* 0x000fe800078e0a0f */
[----:B------:R-:W-:Y:S02]  /*4110*/  IMAD R14, R40, R14, R9 ;  /* 0x0000000e280e7224 */ /* 0x000fe400078e0209 */
[C---:B------:R-:W-:Y:S05]  /*4120*/  @!P0 IMAD.HI.U32 R10, R3.reuse, R4, RZ ;  /* 0x00000004030a8227 */ /* 0x040fea00078e00ff */
[----:B------:R-:W-:Y:S04]  /*4130*/  @!P0 SHF.R.U32.HI R10, RZ, R5, R10 ;  /* 0x00000005ff0a8219 */ /* 0x000fe8000001160a */
[----:B------:R-:W-:Y:S01]  /*4140*/  @!P0 SEL R0, R3, R10, !P2 ;  /* 0x0000000a03008207 */ /* 0x000fe20005000000 */
[----:B------:R-:W-:Y:S03]  /*4150*/  IMAD.MOV R10, RZ, RZ, -R3 ;  /* 0x000000ffff0a7224 */ /* 0x000fe600078e0a03 */
[----:B------:R-:W-:Y:S01]  /*4160*/  @!P0 IADD3 R15, PT, PT, R15, -R0, RZ ;  /* 0x800000000f0f8210 */ /* 0x000fe20007ffe0ff */
[----:B------:R-:W-:Y:S01]  /*4170*/  @!P0 IMAD R0, R11, R14, R0 ;  /* 0x0000000e0b008224 */ /* 0x000fe200078e0200 */
[----:B------:R-:W-:Y:S01]  /*4180*/  IADD3 R11, PT, PT, -R9, RZ, RZ ;  /* 0x000000ff090b7210 */ /* 0x000fe20007ffe1ff */
[----:B------:R-:W-:Y:S02]  /*4190*/  IMAD R13, R2, R10, R13 ;  /* 0x0000000a020d7224 */ /* 0x000fe400078e020d */
[----:B------:R-:W-:Y:S02]  /*41a0*/  @!P0 IMAD R9, R15, R40, R3 ;  /* 0x000000280f098224 */ /* 0x000fe400078e0203 */
[----:B------:R-:W-:Y:S02]  /*41b0*/  @!P0 IMAD.MOV.U32 R3, RZ, RZ, R0 ;  /* 0x000000ffff038224 */ /* 0x000fe400078e0000 */
[----:B------:R-:W-:Y:S02]  /*41c0*/  IMAD R8, R6, R11, R8 ;  /* 0x0000000b06087224 */ /* 0x000fe400078e0208 */
[----:B------:R-:W-:Y:S02]  /*41d0*/  IMAD R13, R3, R2, R13 ;  /* 0x00000002030d7224 */ /* 0x000fe400078e020d */
[----:B------:R-:W-:Y:S02]  /*41e0*/  IMAD R8, R9, R6, R8 ;  /* 0x0000000609087224 */ /* 0x000fe400078e0208 */
.L_x_73:
[----:B------:R-:W-:Y:S05]  /*41f0*/  BRA.U UP1, `(.L_x_74) ;  /* 0x0000000101107547 */ /* 0x000fea000b800000 */
[----:B------:R-:W-:Y:S04]  /*4200*/  MOV R0, UR6 ;  /* 0x0000000600007c02 */ /* 0x000fe80008000f00 */
[----:B------:R-:W-:Y:S04]  /*4210*/  SHF.L.U32 R3, R0, 0x1f, RZ ;  /* 0x0000001f00037819 */ /* 0x000fe800000006ff */
[----:B------:R-:W2:Y:S02]  /*4220*/  SYNCS.PHASECHK.TRANS64.TRYWAIT P0, [UR7+0xa8], R3 ;  /* 0x0000a803ff0075a7 */ /* 0x000ea40008001107 */
[----:B--2---:R-:W-:Y:S05]  /*4230*/  @!P0 BRA `(.L_x_75) ;  /* 0x0000003800988947 */ /* 0x004fea0003800000 */
.L_x_74:
[----:B------:R-:W-:Y:S02]  /*4240*/  R2UR UR19, R21 ;  /* 0x00000000151372ca */ /* 0x000fe400000e0000 */
[----:B------:R-:W-:Y:S02]  /*4250*/  R2UR UR18, R20 ;  /* 0x00000000141272ca */ /* 0x000fe400000e0000 */
[----:B------:R-:W-:Y:S02]  /*4260*/  ISETP.NE.U32.AND P2, PT, RZ, UR4, PT ;  /* 0x00000004ff007c0c */ /* 0x000fe4000bf45070 */
[----:B------:R-:W-:Y:S02]  /*4270*/  SHF.L.U32 R12, R31, 0x1f, RZ ;  /* 0x0000001f1f0c7819 */ /* 0x000fe400000006ff */
[----:B------:R-:W-:Y:S05]  /*4280*/  ISETP.NE.AND.EX P2, PT, RZ, UR5, PT, P2 ;  /* 0x00000005ff007c0c */ /* 0x000fea000bf45320 */
[----:B------:R-:W-:Y:S02]  /*4290*/  USHF.L.U32 UR19, UR19, 0x6, URZ ;  /* 0x0000000613137899 */ /* 0x000fe400080006ff */
[----:B------:R-:W-:Y:S01]  /*42a0*/  USHF.L.U32 UR18, UR18, 0x7, URZ ;  /* 0x0000000712127899 */ /* 0x000fe200080006ff */
[----:B------:R-:W-:Y:S11]  /*42b0*/  BRA.U !UP3, `(.L_x_76) ;  /* 0x000000010b347547 */ /* 0x000ff6000b800000 */
[----:B------:R-:W-:Y:S01]  /*42c0*/  UPLOP3.LUT UP0, UPT, UPT, UPT, UP2, 0x80, 0x8 ;  /* 0x000000000008789c */ /* 0x000fe20003f0f020 */
[----:B--2---:R-:W-:Y:S02]  /*42d0*/  HFMA2 R0, -RZ, RZ, 0, 5.9604644775390625e-08 ;  /* 0x00000001ff007431 */ /* 0x004fe400000001ff */
[----:B------:R-:W-:Y:S03]  /*42e0*/  IMAD.MOV.U32 R95, RZ, RZ, 0x1 ;  /* 0x00000001ff5f7424 */ /* 0x000fe600078e00ff */
[----:B------:R-:W-:Y:S05]  /*42f0*/  PLOP3.LUT P0, PT, PT, PT, UP0, 0x80, 0x8 ;  /* 0x000000000008781c */ /* 0x000fea0003f0f008 */
[----:B------:R-:W2:Y:S01]  /*4300*/  @UP0 LDCU.64 UR10, c[0x0][0x888] ;  /* 0x00011100ff0a07ac */ /* 0x000ea20008000a00 */
[----:B------:R-:W-:Y:S07]  /*4310*/  @UP0 UIMAD UR8, UR36, UR4, URZ ;  /* 0x00000004240802a4 */ /* 0x000fee000f8e02ff */
[----:B------:R-:W-:Y:S01]  /*4320*/  @!P0 PRMT R95, R0, 0x7610, R95 ;  /* 0x00007610005f8816 */ /* 0x000fe2000000005f */
[----:B--2---:R-:W-:Y:S03]  /*4330*/  @UP0 UIMAD.WIDE UR10, UR8, 0x4, UR10 ;  /* 0x00000004080a08a5 */ /* 0x004fe6000f8e020a */
[----:B------:R-:W2:Y:S03]  /*4340*/  @!UP0 LDCU UR8, c[0x0][0x880] ;  /* 0x00011000ff0887ac */ /* 0x000ea60008000800 */
[----:B------:R-:W-:Y:S01]  /*4350*/  IMAD.U32 R10, RZ, RZ, UR10 ;  /* 0x0000000aff0a7e24 */ /* 0x000fe2000f8e00ff */
[----:B------:R-:W-:Y:S05]  /*4360*/  MOV R11, UR11 ;  /* 0x0000000b000b7c02 */ /* 0x000fea0008000f00 */
[----:B-----5:R3:W5:Y:S02]  /*4370*/  @P0 LDG.E R49, desc[UR46][R10.64] ;  /* 0x0000002e0a310981 */ /* 0x020764000c1e1900 */
[----:B--23--:R-:W-:Y:S07]  /*4380*/  @!P0 IMAD.U32 R49, RZ, RZ, UR8 ;  /* 0x00000008ff318e24 */ /* 0x00cfee000f8e00ff */
.L_x_76:
[----:B-----5:R-:W-:Y:S01]  /*4390*/  @!P2 FSETP.EQ.AND P0, PT, R49, RZ, PT ;  /* 0x000000ff3100a20b */ /* 0x020fe20003f02000 */
[----:B------:R-:W-:Y:S01]  /*43a0*/  @!UPT UIADD3 URZ, UPT, UPT, URZ, URZ, URZ ;  /* 0x000000fffffff290 */ /* 0x000fe2000fffe0ff */
[----:B------:R-:W-:Y:S11]  /*43b0*/  @!P2 BRA `(.L_x_77) ;  /* 0x000000000014a947 */ /* 0x000ff60003800000 */
[----:B------:R-:W-:Y:S02]  /*43c0*/  LOP3.LUT P2, RZ, R95, 0xff, RZ, 0xc0, !PT ;  /* 0x000000ff5fff7812 */ /* 0x000fe4000784c0ff */
[----:B------:R-:W-:Y:S04]  /*43d0*/  PLOP3.LUT P0, PT, PT, PT, UP0, 0x80, 0x8 ;  /* 0x000000000008781c */ /* 0x000fe80003f0f008 */
[----:B------:R-:W-:Y:S07]  /*43e0*/  PLOP3.LUT P0, PT, P0, PT, PT, 0x8, 0x80 ;  /* 0x000000000080781c */ /* 0x000fee000070e170 */
[----:B------:R-:W-:Y:S11]  /*43f0*/  @P2 FSETP.EQ.AND P0, PT, R49, RZ, PT ;  /* 0x000000ff3100220b */ /* 0x000ff60003f02000 */
[----:B------:R-:W-:Y:S02]  /*4400*/  @!UPT UIADD3 URZ, UPT, UPT, URZ, URZ, URZ ;  /* 0x000000fffffff290 */ /* 0x000fe4000fffe0ff */
.L_x_77:
[----:B------:R-:W3:Y:S01]  /*4410*/  SYNCS.PHASECHK.TRANS64.TRYWAIT P2, [UR7+0x90], R12 ;  /* 0x0000900cff0075a7 */ /* 0x000ee20008041107 */
[----:B------:R-:W-:Y:S04]  /*4420*/  ELECT P4, URZ, PT ;  /* 0x0000000000ff782f */ /* 0x000fe80003880000 */
[----:B------:R-:W-:Y:S11]  /*4430*/  PLOP3.LUT P4, PT, P0, P4, PT, 0xf2, 0x2f ;  /* 0x00000000002f781c */ /* 0x000ff60000789e72 */
[----:B------:R-:W-:Y:S02]  /*4440*/  @!UPT UIADD3 URZ, UPT, UPT, URZ, URZ, URZ ;  /* 0x000000fffffff290 */ /* 0x000fe4000fffe0ff */
[----:B-1----:R-:W-:Y:S05]  /*4450*/  @!P4 IADD3 R21, P0, PT, R32, 0x580, RZ ;  /* 0x000005802015c810 */ /* 0x002fea0007f1e0ff */
[----:B------:R-:W-:Y:S01]  /*4460*/  @!P4 IMAD.X R20, RZ, RZ, R33, P0 ;  /* 0x000000ffff14c224 */ /* 0x000fe200000e0621 */
[----:B---3--:R-:W-:Y:S07]  /*4470*/  @!P2 BRA `(.L_x_78) ;  /* 0x000000380020a947 */ /* 0x008fee0003800000 */
.L_x_147:
[----:B------:R-:W3:Y:S01]  /*4480*/  LDC.64 R14, c[0x0][0xb10] ;  /* 0x0002c400ff0e7b82 */ /* 0x000ee20000000a00 */
[----:B------:R-:W-:Y:S01]  /*4490*/  @!P4 R2UR UR8, R20 ;  /* 0x000000001408c2ca */ /* 0x000fe200000e0000 */
[----:B------:R-:W-:Y:S01]  /*44a0*/  VOTEU.ALL UP1, P4 ;  /* 0x0000000000ff7886 */ /* 0x000fe20002020000 */
[----:B------:R-:W-:Y:S01]  /*44b0*/  @!P4 R2UR UR9, R21 ;  /* 0x000000001509c2ca */ /* 0x000fe200000e0000 */
[----:B------:R-:W-:Y:S01]  /*44c0*/  UMOV UR10, 0x0 ;  /* 0x00000000000a7882 */ /* 0x000fe20000000000 */
[----:B------:R-:W-:Y:S03]  /*44d0*/  UMOV UR11, 0x10000000 ;  /* 0x10000000000b7882 */ /* 0x000fe60000000000 */
[----:B------:R-:W5:Y:S01]  /*44e0*/  LDC.64 R10, c[0x0][0xb18] ;  /* 0x0002c600ff0a7b82 */ /* 0x000f620000000a00 */
[----:B------:R-:W-:Y:S01]  /*44f0*/  @!UP1 UIADD3 UR16, UPT, UPT, UR7, 0x200, URZ ;  /* 0x0000020007109890 */ /* 0x000fe2000fffe0ff */
[----:B------:R-:W-:Y:S01]  /*4500*/  @P3 SHF.R.U32.HI R28, RZ, 0x10, R25 ;  /* 0x00000010ff1c3819 */ /* 0x000fe20000011619 */
[----:B------:R-:W-:Y:S01]  /*4510*/  VOTEU.ALL UP1, P4 ;  /* 0x0000000000ff7886 */ /* 0x000fe20002020000 */
[----:B------:R-:W-:Y:S01]  /*4520*/  UMOV UR20, UR36 ;  /* 0x0000002400147c82 */ /* 0x000fe20008000000 */
[----:B------:R-:W-:Y:S03]  /*4530*/  VIADD R30, R30, 0x1 ;  /* 0x000000011e1e7836 */ /* 0x000fe60000000000 */
[----:B--2---:R-:W2:Y:S01]  /*4540*/  @!P1 LDC R0, c[0x0][0xb20] ;  /* 0x0002c800ff009b82 */ /* 0x004ea20000000800 */
[----:B------:R-:W-:Y:S01]  /*4550*/  IMAD.U32 R21, RZ, RZ, UR8 ;  /* 0x00000008ff157e24 */ /* 0x000fe2000f8e00ff */
[----:B------:R-:W-:Y:S06]  /*4560*/  UPRMT UR8, UR37, 0x654, UR17 ;  /* 0x0000065425087896 */ /* 0x000fec0008000011 */
[----:B-1----:R-:W1:Y:S01]  /*4570*/  @!P1 LDC R3, c[0x0][0xb0c] ;  /* 0x0002c300ff039b82 */ /* 0x002e620000000800 */
[----:B------:R-:W-:Y:S01]  /*4580*/  IMAD.U32 R20, RZ, RZ, UR9 ;  /* 0x00000009ff147e24 */ /* 0x000fe2000f8e00ff */
[----:B------:R-:W-:Y:S04]  /*4590*/  @!P4 R2UR UR15, R21 ;  /* 0x00000000150fc2ca */ /* 0x000fe800000e0000 */
[----:B------:R-:W-:Y:S01]  /*45a0*/  @!P4 R2UR UR14, R20 ;  /* 0x00000000140ec2ca */ /* 0x000fe200000e0000 */
[----:B------:R-:W-:Y:S11]  /*45b0*/  @!P4 IMAD.MOV.U32 R20, RZ, RZ, 0x1000 ;  /* 0x00001000ff14c424 */ /* 0x000ff600078e00ff */
[----:B------:R-:W-:Y:S01]  /*45c0*/  @!UPT UIADD3 URZ, UPT, UPT, URZ, URZ, URZ ;  /* 0x000000fffffff290 */ /* 0x000fe2000fffe0ff */
[----:B------:R1:W-:Y:S01]  /*45d0*/  @!UP1 UTMALDG.3D [UR16], [UR14], desc[UR10] ;  /* 0x00000a100e0095b4 */ /* 0x0003e20008011000 */
[----:B------:R1:W-:Y:S02]  /*45e0*/  @!P4 SYNCS.ARRIVE.TRANS64.RED.A0TR RZ, [UR7+0x80], R20 ;  /* 0x00008014ffffc9a7 */ /* 0x0003e40008300407 */
[----:B-1----:R-:W-:Y:S01]  /*45f0*/  @!P1 ISETP.NE.AND P2, PT, R3, 0x1, PT ;  /* 0x000000010300980c */ /* 0x002fe20003f45270 */
[C---:B---3--:R-:W-:Y:S01]  /*4600*/  @!P1 IMAD.HI.U32 R14, R13.reuse, R14, RZ ;  /* 0x0000000e0d0e9227 */ /* 0x048fe200078e00ff */
[----:B-----5:R-:W-:Y:S03]  /*4610*/  @!P1 ISETP.NE.AND P0, PT, R10, 0x1, PT ;  /* 0x000000010a00980c */ /* 0x020fe60003f05270 */
[C---:B------:R-:W-:Y:S01]  /*4620*/  @!P1 IMAD.HI.U32 R11, R8.reuse, R11, RZ ;  /* 0x0000000b080b9227 */ /* 0x040fe200078e00ff */
[----:B------:R-:W-:Y:S04]  /*4630*/  @!P1 SHF.R.U32.HI R14, RZ, R15, R14 ;  /* 0x0000000fff0e9219 */ /* 0x000fe8000001160e */
[----:B--2---:R-:W-:Y:S01]  /*4640*/  @!P1 SHF.R.U32.HI R9, RZ, R0, R11 ;  /* 0x00000000ff099219 */ /* 0x004fe2000001160b */
[----:B------:R-:W-:Y:S01]  /*4650*/  SYNCS.ARRIVE.TRANS64.RED.A1T0 RZ, [UR8], RZ ;  /* 0x000000ffffff79a7 */ /* 0x000fe20008100408 */
[----:B------:R-:W-:Y:S02]  /*4660*/  @!P1 SEL R14, R13, R14, !P2 ;  /* 0x0000000e0d0e9207 */ /* 0x000fe40005000000 */
[----:B------:R-:W-:Y:S01]  /*4670*/  @!P1 SEL R9, R8, R9, !P0 ;  /* 0x0000000908099207 */ /* 0x000fe20004000000 */
[----:B------:R-:W1:Y:S04]  /*4680*/  SYNCS.PHASECHK.TRANS64.TRYWAIT P5, [UR7+0x98], R12 ;  /* 0x0000980cff0075a7 */ /* 0x000e6800080a1107 */
[----:B------:R-:W-:Y:S02]  /*4690*/  @!P1 IMAD.IADD R0, R9, 0x1, -R14 ;  /* 0x0000000109009824 */ /* 0x000fe400078e0a0e */
[----:B------:R-:W-:Y:S02]  /*46a0*/  @!P1 IMAD.IADD R9, R14, 0x1, -R9 ;  /* 0x000000010e099824 */ /* 0x000fe400078e0a09 */
[----:B------:R-:W-:Y:S02]  /*46b0*/  @!P1 IMAD R13, R0, R3, R13 ;  /* 0x00000003000d9224 */ /* 0x000fe400078e020d */
[----:B------:R-:W-:Y:S01]  /*46c0*/  @!P1 IMAD R8, R9, R10, R8 ;  /* 0x0000000a09089224 */ /* 0x000fe200078e0208 */
[----:B-1----:R-:W-:Y:S06]  /*46d0*/  @!P5 BRA `(.L_x_79) ;  /* 0x0000003400a0d947 */ /* 0x002fec0003800000 */
.L_x_149:
[----:B-1----:R-:W-:Y:S01]  /*46e0*/  @!P4 IADD3 R3, P0, PT, R32, 0x580, RZ ;  /* 0x000005802003c810 */ /* 0x002fe20007f1e0ff */
[----:B------:R-:W-:Y:S01]  /*46f0*/  VOTEU.ALL UP1, P4 ;  /* 0x0000000000ff7886 */ /* 0x000fe20002020000 */
[----:B------:R-:W-:Y:S01]  /*4700*/  UMOV UR20, 0x0 ;  /* 0x0000000000147882 */ /* 0x000fe20000000000 */
[----:B------:R-:W-:Y:S01]  /*4710*/  UMOV UR21, 0x10000000 ;  /* 0x1000000000157882 */ /* 0x000fe20000000000 */
[----:B------:R-:W-:Y:S01]  /*4720*/  @!P4 R2UR UR9, R3 ;  /* 0x000000000309c2ca */ /* 0x000fe200000e0000 */
[----:B------:R-:W-:Y:S01]  /*4730*/  @!P4 IMAD.X R0, RZ, RZ, R33, P0 ;  /* 0x000000ffff00c224 */ /* 0x000fe200000e0621 */
[----:B------:R-:W-:Y:S01]  /*4740*/  @!UP1 UIADD3 UR10, UPT, UPT, UR18, 0x40, URZ ;  /* 0x00000040120a9890 */ /* 0x000fe2000fffe0ff */
[----:B------:R-:W-:Y:S01]  /*4750*/  ISETP.NE.AND P0, PT, R30, 0x2, PT ;  /* 0x000000021e00780c */ /* 0x000fe20003f05270 */
[----:B------:R-:W-:Y:S01]  /*4760*/  UMOV UR11, UR19 ;  /* 0x00000013000b7c82 */ /* 0x000fe20008000000 */
[----:B------:R-:W-:Y:S01]  /*4770*/  UMOV UR12, UR36 ;  /* 0x00000024000c7c82 */ /* 0x000fe20008000000 */
[----:B------:R-:W-:Y:S01]  /*4780*/  @!P4 R2UR UR8, R0 ;  /* 0x000000000008c2ca */ /* 0x000fe200000e0000 */
[----:B------:R-:W-:Y:S01]  /*4790*/  IMAD.IADD R20, R8, 0x1, R94 ;  /* 0x0000000108147824 */ /* 0x000fe200078e025e */
[----:B------:R-:W-:Y:S01]  /*47a0*/  @P3 R2UR UR36, R28 ;  /* 0x000000001c2432ca */ /* 0x000fe200000e0000 */
[----:B------:R-:W-:Y:S01]  /*47b0*/  IMAD.IADD R21, R13, 0x1, R96 ;  /* 0x000000010d157824 */ /* 0x000fe200078e0260 */
[----:B------:R-:W-:Y:S02]  /*47c0*/  SEL R0, RZ, 0x1, P0 ;  /* 0x00000001ff007807 */ /* 0x000fe40000000000 */
[----:B------:R-:W-:Y:S01]  /*47d0*/  LOP3.LUT R31, R31, 0x1, RZ, 0x3c, !PT ;  /* 0x000000011f1f7812 */ /* 0x000fe200078e3cff */
[----:B------:R-:W-:Y:S01]  /*47e0*/  IMAD.U32 R10, RZ, RZ, UR9 ;  /* 0x00000009ff0a7e24 */ /* 0x000fe2000f8e00ff */
[----:B------:R-:W-:Y:S01]  /*47f0*/  @!UP1 UIADD3 UR9, UPT, UPT, UR7, 0x88, URZ ;  /* 0x0000008807099890 */ /* 0x000fe2000fffe0ff */
[----:B------:R-:W-:Y:S02]  /*4800*/  LOP3.LUT R29, R29, R0, RZ, 0x3c, !PT ;  /* 0x000000001d1d7212 */ /* 0x000fe400078e3cff */
[----:B------:R-:W-:Y:S02]  /*4810*/  SEL R30, R30, RZ, P0 ;  /* 0x000000ff1e1e7207 */ /* 0x000fe40000000000 */
[----:B------:R-:W-:Y:S01]  /*4820*/  IMAD.U32 R11, RZ, RZ, UR8 ;  /* 0x00000008ff0b7e24 */ /* 0x000fe2000f8e00ff */
[----:B------:R-:W-:Y:S01]  /*4830*/  @!P4 R2UR UR14, R10 ;  /* 0x000000000a0ec2ca */ /* 0x000fe200000e0000 */
[----:B------:R-:W-:Y:S01]  /*4840*/  @!UP1 UIADD3 UR8, UPT, UPT, UR7, 0x1200, URZ ;  /* 0x0000120007089890 */ /* 0x000fe2000fffe0ff */
[----:B------:R-:W-:Y:S02]  /*4850*/  VOTEU.ALL UP1, P4 ;  /* 0x0000000000ff7886 */ /* 0x000fe40002020000 */
[----:B------:R-:W-:Y:S11]  /*4860*/  @!P4 R2UR UR15, R11 ;  /* 0x000000000b0fc2ca */ /* 0x000ff600000e0000 */
[----:B------:R-:W-:Y:S02]  /*4870*/  @!UPT UIADD3 URZ, UPT, UPT, URZ, URZ, URZ ;  /* 0x000000fffffff290 */ /* 0x000fe4000fffe0ff */
[----:B------:R2:W-:Y:S01]  /*4880*/  @!UP1 UTMALDG.3D [UR8], [UR14], desc[UR20] ;  /* 0x000014080e0095b4 */ /* 0x0005e20008011000 */
[----:B------:R2:W-:Y:S01]  /*4890*/  @!P4 SYNCS.ARRIVE.TRANS64.RED.A0TR RZ, [UR7+0x88], R23 ;  /* 0x00008817ffffc9a7 */ /* 0x0005e20008300407 */
[----:B------:R-:W-:Y:S01]  /*48a0*/  UPLOP3.LUT UP1, UPT, UPT, UPT, UPT, 0x80, 0x8 ;  /* 0x000000000008789c */ /* 0x000fe20003f2f070 */
[----:B------:R-:W-:Y:S01]  /*48b0*/  SYNCS.ARRIVE.TRANS64.RED.A1T0 RZ, [UR13], RZ ;  /* 0x000000ffffff79a7 */ /* 0x000fe2000810040d */
[----:B------:R-:W-:Y:S09]  /*48c0*/  @P3 BRA `(.L_x_80) ;  /* 0xfffffff400503947 */ /* 0x000ff2000383ffff */
[----:B------:R-:W-:-:S04]  /*48d0*/  SHF.L.U32 R3, R31, 0x1f, RZ ;  /* 0x0000001f1f037819 */ /* 0x000fc800000006ff */
[----:B------:R-:W1:Y:S02]  /*48e0*/  SYNCS.PHASECHK.TRANS64.TRYWAIT P0, [UR7+0x90], R3 ;  /* 0x00009003ff0075a7 */ /* 0x000e640008001107 */
[----:B-1----:R-:W-:Y:S05]  /*48f0*/  @!P0 BRA `(.L_x_81) ;  /* 0x0000003400308947 */ /* 0x002fea0003800000 */
.L_x_151:
[----:B-1----:R-:W-:-:S07]  /*4900*/  MOV R0, UR7 ;  /* 0x0000000700007c02 */ /* 0x002fce0008000f00 */
.L_x_82:
[----:B-1----:R-:W-:-:S04]  /*4910*/  SHF.L.U32 R3, R31, 0x1f, RZ ;  /* 0x0000001f1f037819 */ /* 0x002fc800000006ff */
[----:B------:R1:W3:Y:S03]  /*4920*/  SYNCS.PHASECHK.TRANS64.TRYWAIT P0, [R0+URZ+0x98], R3 ;  /* 0x00009803000075a7 */ /* 0x0002e600080011ff */
[----:B---3--:R-:W-:Y:S05]  /*4930*/  @!P0 NANOSLEEP.SYNCS 0x989680 ;  /* 0x009896800000895d */ /* 0x008fea0003900000 */
[----:B------:R-:W3:Y:S02]  /*4940*/  @!P0 SYNCS.PHASECHK.TRANS64 P0, [R0+URZ+0x98], R3 ;  /* 0x00009803000085a7 */ /* 0x000ee400080010ff */
[----:B--23--:R-:W-:Y:S05]  /*4950*/  @P0 EXIT ;  /* 0x000000000000094d */ /* 0x00cfea0003800000 */
[----:B------:R-:W-:Y:S05]  /*4960*/  BRA `(.L_x_82) ;  /* 0xfffffffc00e87947 */ /* 0x000fea000383ffff */
.L_x_71:
[----:B------:R-:W-:-:S06]  /*4970*/  UISETP.GE.AND UP1, UPT, UR8, 0x4, UPT ;  /* 0x000000040800788c */ /* 0x000fcc000bf26270 */
[----:B------:R-:W-:-:S13]  /*4980*/  PLOP3.LUT P0, PT, PT, PT, UP1, 0x80, 0x8 ;  /* 0x000000000008781c */ /* 0x000fda0003f0f018 */
[----:B------:R-:W-:Y:S05]  /*4990*/  @!P0 EXIT ;  /* 0x000000000000894d */ /* 0x000fea0003800000 */
[----:B------:R-:W-:Y:S01]  /*49a0*/  BAR.SYNC.DEFER_BLOCKING 0x6, 0xa0 ;  /* 0x0182800000007b1d */ /* 0x000fe20000010000 */
[C---:B------:R-:W-:Y:S01]  /*49b0*/  IMAD.SHL.U32 R7, R108.reuse, 0x40, RZ ;  /* 0x000000406c077824 */ /* 0x040fe200078e00ff */
[C---:B------:R-:W-:Y:S01]  /*49c0*/  LOP3.LUT R110, R108.reuse, 0x60, RZ, 0xc0, !PT ;  /* 0x000000606c6e7812 */ /* 0x040fe200078ec0ff */
[C---:B------:R-:W-:Y:S01]  /*49d0*/  IMAD.SHL.U32 R100, R108.reuse, 0x20, RZ ;  /* 0x000000206c647824 */ /* 0x040fe200078e00ff */
[----:B------:R-:W-:Y:S01]  /*49e0*/  CS2R R106, SRZ ;  /* 0x00000000006a7805 */ /* 0x000fe2000001ff00 */
[C---:B------:R-:W-:Y:S01]  /*49f0*/  IMAD.SHL.U32 R0, R108.reuse, 0x2, RZ ;  /* 0x000000026c007824 */ /* 0x040fe200078e00ff */
[----:B------:R-:W-:Y:S02]  /*4a00*/  UMOV UR49, 0x400 ;  /* 0x0000040000317882 */ /* 0x000fe40000000000 */
[----:B------:R-:W1:Y:S01]  /*4a10*/  LDC R99, c[0x0][0x370] ;  /* 0x0000dc00ff637b82 */ /* 0x000e620000000800 */
[----:B------:R-:W-:Y:S01]  /*4a20*/  ULEA UR49, UR37, UR49, 0x18 ;  /* 0x0000003125317291 */ /* 0x000fe2000f8ec0ff */
[----:B------:R-:W-:Y:S01]  /*4a30*/  LOP3.LUT R5, R7, 0x180, RZ, 0xc0, !PT ;  /* 0x0000018007057812 */ /* 0x000fe200078ec0ff */
[----:B------:R-:W-:Y:S01]  /*4a40*/  IMAD.U32 R46, R108, 0x10000, RZ ;  /* 0x000100006c2e7824 */ /* 0x000fe200078e00ff */
[----:B------:R-:W-:Y:S01]  /*4a50*/  LOP3.LUT R100, R100, 0xc00, RZ, 0xc0, !PT ;  /* 0x00000c0064647812 */ /* 0x000fe200078ec0ff */
[----:B------:R-:W-:Y:S01]  /*4a60*/  UIADD3 UR4, UPT, UPT, UR49, 0x2200, URZ ;  /* 0x0000220031047890 */ /* 0x000fe2000fffe0ff */
[----:B------:R-:W-:Y:S01]  /*4a70*/  LOP3.LUT R0, R5, 0x20, R0, 0xf8, !PT ;  /* 0x0000002005007812 */ /* 0x000fe200078ef800 */
[----:B------:R-:W-:Y:S01]  /*4a80*/  IMAD.SHL.U32 R5, R108, 0x8, RZ ;  /* 0x000000086c057824 */ /* 0x000fe200078e00ff */
[----:B------:R-:W2:Y:S01]  /*4a90*/  LDC R42, c[0x0][0xb0c] ;  /* 0x0002c300ff2a7b82 */ /* 0x000ea20000000800 */
[----:B------:R-:W-:Y:S01]  /*4aa0*/  LOP3.LUT R100, R100, 0x40, R7, 0xf8, !PT ;  /* 0x0000004064647812 */ /* 0x000fe200078ef807 */
[----:B------:R-:W-:Y:S01]  /*4ab0*/  IMAD.MOV.U32 R44, RZ, RZ, RZ ;  /* 0x000000ffff2c7224 */ /* 0x000fe200078e00ff */
[----:B------:R-:W-:Y:S01]  /*4ac0*/  LOP3.LUT R46, R46, 0x600000, RZ, 0xc0, !PT ;  /* 0x006000002e2e7812 */ /* 0x000fe200078ec0ff */
[----:B------:R-:W-:Y:S01]  /*4ad0*/  IMAD.MOV.U32 R112, RZ, RZ, RZ ;  /* 0x000000ffff707224 */ /* 0x000fe200078e00ff */
[----:B------:R-:W-:-:S02]  /*4ae0*/  LOP3.LUT R108, R108, 0x2, RZ, 0xc0, !PT ;  /* 0x000000026c6c7812 */ /* 0x000fc400078ec0ff */
[----:B------:R-:W-:Y:S02]  /*4af0*/  CS2R R104, SRZ ;  /* 0x0000000000687805 */ /* 0x000fe4000001ff00 */
[----:B------:R-:W-:Y:S01]  /*4b00*/  LOP3.LUT R5, R0, 0x30, R5, 0x78, !PT ;  /* 0x0000003000057812 */ /* 0x000fe200078e7805 */
[----:B------:R-:W4:Y:S01]  /*4b10*/  LDC R97, c[0x0][0xb20] ;  /* 0x0002c800ff617b82 */ /* 0x000f220000000800 */
[----:B------:R-:W3:Y:S01]  /*4b20*/  LDS R3, [UR49+0x160] ;  /* 0x00016031ff037984 */ /* 0x000ee20008000800 */
[----:B------:R-:W-:Y:S01]  /*4b30*/  LOP3.LUT R100, R100, 0x200, R7, 0xf8, !PT ;  /* 0x0000020064647812 */ /* 0x000fe200078ef807 */
[----:B------:R-:W-:Y:S01]  /*4b40*/  IMAD.MOV R102, RZ, RZ, -R108 ;  /* 0x000000ffff667224 */ /* 0x000fe200078e0a6c */
[----:B------:R-:W1:Y:S01]  /*4b50*/  LDCU.64 UR52, c[0x0][0x348] ;  /* 0x00006900ff3477ac */ /* 0x000e620008000a00 */
[----:B------:R-:W-:Y:S01]  /*4b60*/  IMAD.U32 R109, RZ, RZ, UR4 ;  /* 0x00000004ff6d7e24 */ /* 0x000fe2000f8e00ff */
[----:B------:R-:W-:Y:S02]  /*4b70*/  LOP3.LUT R100, R100, R5, RZ, 0xfc, !PT ;  /* 0x0000000564647212 */ /* 0x000fe400078efcff */
[----:B------:R-:W1:Y:S01]  /*4b80*/  LDC R41, c[0x0][0xb30] ;  /* 0x0002cc00ff297b82 */ /* 0x000e620000000800 */
[----:B------:R-:W1:Y:S01]  /*4b90*/  LDCU.64 UR38, c[0x0][0x888] ;  /* 0x00011100ff2677ac */ /* 0x000e620008000a00 */
[----:B------:R-:W1:Y:S06]  /*4ba0*/  LDCU.64 UR44, c[0x0][0x890] ;  /* 0x00011200ff2c77ac */ /* 0x000e6c0008000a00 */
[----:B------:R-:W1:Y:S01]  /*4bb0*/  LDC.64 R92, c[0x0][0xb10] ;  /* 0x0002c400ff5c7b82 */ /* 0x000e620000000a00 */
[----:B------:R-:W-:-:S07]  /*4bc0*/  UIADD3 UR48, UPT, UPT, UR49, 0x200, URZ ;  /* 0x0000020031307890 */ /* 0x000fce000fffe0ff */
[----:B------:R-:W1:Y:S08]  /*4bd0*/  LDC.64 R38, c[0x0][0xb18] ;  /* 0x0002c600ff267b82 */ /* 0x000e700000000a00 */
[----:B------:R-:W1:Y:S08]  /*4be0*/  LDC.64 R36, c[0x0][0xb28] ;  /* 0x0002ca00ff247b82 */ /* 0x000e700000000a00 */
[----:B------:R-:W1:Y:S01]  /*4bf0*/  LDC.64 R90, c[0x0][0x8b0] ;  /* 0x00022c00ff5a7b82 */ /* 0x000e620000000a00 */
[----:B---3--:R-:W-:-:S07]  /*4c00*/  IMAD.IADD R46, R3, 0x1, R46 ;  /* 0x00000001032e7824 */ /* 0x008fce00078e022e */
[----:B------:R-:W3:Y:S08]  /*4c10*/  LDC.64 R88, c[0x0][0x8a8] ;  /* 0x00022a00ff587b82 */ /* 0x000ef00000000a00 */
[----:B--2-4-:R-:W1:Y:S02]  /*4c20*/  LDC R98, c[0x0][0x374] ;  /* 0x0000dd00ff627b82 */ /* 0x014e640000000800 */
.L_x_108:
[----:B------:R-:W-:Y:S02]  /*4c30*/  LEA R0, R112, UR49, 0x3 ;  /* 0x0000003170007c11 */ /* 0x000fe4000f8e18ff */
[----:B------:R-:W-:Y:S02]  /*4c40*/  SHF.L.U32 R3, R106, 0x1f, RZ ;  /* 0x0000001f6a037819 */ /* 0x000fe400000006ff */
[----:B------:R-:W-:Y:S02]  /*4c50*/  LEA R16, R112, UR49, 0x4 ;  /* 0x0000003170107c11 */ /* 0x000fe4000f8e20ff */
[----:B------:R-:W2:Y:S02]  /*4c60*/  SYNCS.PHASECHK.TRANS64.TRYWAIT P0, [R0+URZ+0xb0], R3 ;  /* 0x0000b003000075a7 */ /* 0x000ea400080011ff */
[----:B-12---:R-:W-:Y:S05]  /*4c70*/  @!P0 BRA `(.L_x_83) ;  /* 0x0000003000688947 */ /* 0x006fea0003800000 */
.L_x_152:
[----:B------:R-:W4:Y:S01]  /*4c80*/  LDC.64 R12, c[0x0][0xb10] ;  /* 0x0002c400ff0c7b82 */ /* 0x000f220000000a00 */
[----:B------:R-:W3:Y:S01]  /*4c90*/  LDS.128 R16, [R16+0x140] ;  /* 0x0001400010107984 */ /* 0x000ee20000000c00 */
[----:B-1----:R-:W-:Y:S01]  /*4ca0*/  ISETP.NE.AND P1, PT, R41, 0x1, PT ;  /* 0x000000012900780c */ /* 0x002fe20003f25270 */
[----:B--2---:R-:W-:Y:S01]  /*4cb0*/  VIADD R0, R0, 0xc0 ;  /* 0x000000c000007836 */ /* 0x004fe20000000000 */
[----:B------:R-:W-:Y:S04]  /*4cc0*/  ISETP.GE.AND P0, PT, R40, 0x1, PT ;  /* 0x000000012800780c */ /* 0x000fe80003f06270 */
[----:B------:R-:W1:Y:S01]  /*4cd0*/  LDC.64 R10, c[0x0][0xb18] ;  /* 0x0002c600ff0a7b82 */ /* 0x000e620000000a00 */
[----:B------:R-:W-:Y:S01]  /*4ce0*/  PRMT R0, RZ, 0x654, R0 ;  /* 0x00000654ff007816 */ /* 0x000fe20000000000 */
[----:B------:R-:W-:Y:S01]  /*4cf0*/  @!PT LDS RZ, [RZ] ;  /* 0x00000000fffff984 */ /* 0x000fe20000000800 */
[----:B------:R-:W-:Y:S01]  /*4d00*/  @!PT LDS RZ, [RZ] ;  /* 0x00000000fffff984 */ /* 0x000fe20000000800 */
[----:B------:R-:W-:Y:S01]  /*4d10*/  @!PT LDS RZ, [RZ] ;  /* 0x00000000fffff984 */ /* 0x000fe20000000800 */
[----:B------:R-:W-:Y:S01]  /*4d20*/  @!PT LDS RZ, [RZ] ;  /* 0x00000000fffff984 */ /* 0x000fe20000000800 */
[----:B------:R2:W-:Y:S06]  /*4d30*/  MEMBAR.ALL.CTA ;  /* 0x0000000000007992 */ /* 0x0005ec0000008000 */
[----:B--2---:R-:W2:Y:S01]  /*4d40*/  FENCE.VIEW.ASYNC.S ;  /* 0x00000000000073c6 */ /* 0x004ea20000000000 */
[----:B------:R-:W1:Y:S08]  /*4d50*/  @!P1 LDC R14, c[0x0][0xb20] ;  /* 0x0002c800ff0e9b82 */ /* 0x000e700000000800 */
[----:B------:R-:W1:Y:S01]  /*4d60*/  @!P1 LDC R9, c[0x0][0xb0c] ;  /* 0x0002c300ff099b82 */ /* 0x000e620000000800 */
[----:B--2---:R2:W-:Y:S01]  /*4d70*/  SYNCS.ARRIVE.TRANS64.RED.A1T0 RZ, [R0+URZ], RZ ;  /* 0x000000ff00ff79a7 */ /* 0x0045e200081004ff */
[----:B---3--:R-:W-:Y:S04]  /*4d80*/  LOP3.LUT P4, RZ, R18, 0x1, RZ, 0xc0, !PT ;  /* 0x0000000112ff7812 */ /* 0x008fe8000788c0ff */
[----:B------:R-:W-:Y:S09]  /*4d90*/  P2R R111, PR, RZ, 0x10 ;  /* 0x00000010ff6f7803 */ /* 0x000ff20000000000 */
[----:B------:R-:W-:Y:S02]  /*4da0*/  @P4 MOV R45, R16 ;  /* 0x00000010002d4202 */ /* 0x000fe40000000f00 */
[----:B------:R-:W-:Y:S01]  /*4db0*/  @P4 LOP3.LUT R43, R17, 0xffff, RZ, 0xc0, !PT ;  /* 0x0000ffff112b4812 */ /* 0x000fe200078ec0ff */
[----:B--2-4-:R-:W-:Y:S06]  /*4dc0*/  @!P0 BRA `(.L_x_84) ;  /* 0x0000000000a48947 */ /* 0x014fec0003800000 */
[----:B------:R-:W-:Y:S01]  /*4dd0*/  IMAD.HI.U32 R24, R98, R39, RZ ;  /* 0x0000002762187227 */ /* 0x000fe200078e00ff */
[----:B------:R-:W-:Y:S02]  /*4de0*/  ISETP.NE.AND P0, PT, R38, 0x1, PT ;  /* 0x000000012600780c */ /* 0x000fe40003f05270 */
[----:B------:R-:W-:Y:S01]  /*4df0*/  ISETP.NE.AND P2, PT, R40, 0x1, PT ;  /* 0x000000012800780c */ /* 0x000fe20003f45270 */
[-C--:B------:R-:W-:Y:S01]  /*4e00*/  IMAD.HI.U32 R22, R99, R92.reuse, RZ ;  /* 0x0000005c63167227 */ /* 0x080fe200078e00ff */
[----:B------:R-:W-:Y:S02]  /*4e10*/  SHF.R.U32.HI R23, RZ, R97, R24 ;  /* 0x00000061ff177219 */ /* 0x000fe40000011618 */
[----:B------:R-:W-:Y:S01]  /*4e20*/  ISETP.NE.AND P3, PT, R42, 0x1, PT ;  /* 0x000000012a00780c */ /* 0x000fe20003f65270 */
[----:B------:R-:W-:Y:S01]  /*4e30*/  IMAD.HI.U32 R28, R43, R39, RZ ;  /* 0x000000272b1c7227 */ /* 0x000fe200078e00ff */
[----:B------:R-:W-:Y:S02]  /*4e40*/  SHF.R.U32.HI R22, RZ, R93, R22 ;  /* 0x0000005dff167219 */ /* 0x000fe40000011616 */
[----:B------:R-:W-:Y:S01]  /*4e50*/  SEL R3, R98, R23, !P0 ;  /* 0x0000001762037207 */ /* 0x000fe20004000000 */
[----:B------:R-:W-:Y:S01]  /*4e60*/  IMAD.HI.U32 R26, R45, R92, RZ ;  /* 0x0000005c2d1a7227 */ /* 0x000fe200078e00ff */
[----:B------:R-:W-:Y:S03]  /*4e70*/  SEL R7, R99, R22, !P3 ;  /* 0x0000001663077207 */ /* 0x000fe60005800000 */
[-C--:B------:R-:W-:Y:S01]  /*4e80*/  IMAD.HI.U32 R22, R3, R36.reuse, RZ ;  /* 0x0000002403167227 */ /* 0x080fe200078e00ff */
[----:B------:R-:W-:Y:S03]  /*4e90*/  SHF.R.U32.HI R26, RZ, R93, R26 ;  /* 0x0000005dff1a7219 */ /* 0x000fe6000001161a */
[----:B------:R-:W-:Y:S01]  /*4ea0*/  IMAD.HI.U32 R24, R7, R36, RZ ;  /* 0x0000002407187227 */ /* 0x000fe200078e00ff */
[----:B------:R-:W-:Y:S02]  /*4eb0*/  @P2 SHF.R.U32.HI R3, RZ, R37, R22 ;  /* 0x00000025ff032219 */ /* 0x000fe40000011616 */
[----:B------:R-:W-:Y:S02]  /*4ec0*/  SHF.R.U32.HI R22, RZ, R97, R28 ;  /* 0x00000061ff167219 */ /* 0x000fe4000001161c */
[----:B------:R-:W-:Y:S01]  /*4ed0*/  @P2 SHF.R.U32.HI R7, RZ, R37, R24 ;  /* 0x00000025ff072219 */ /* 0x000fe20000011618 */
[C---:B------:R-:W-:Y:S01]  /*4ee0*/  IMAD R2, R40.reuse, R3, RZ ;  /* 0x0000000328027224 */ /* 0x040fe200078e02ff */
[----:B------:R-:W-:Y:S02]  /*4ef0*/  SEL R5, R43, R22, !P0 ;  /* 0x000000162b057207 */ /* 0x000fe40004000000 */
[----:B------:R-:W-:Y:S01]  /*4f00*/  SEL R3, R45, R26, !P3 ;  /* 0x0000001a2d037207 */ /* 0x000fe20005800000 */
[----:B------:R-:W-:Y:S01]  /*4f10*/  IMAD R4, R40, R7, RZ ;  /* 0x0000000728047224 */ /* 0x000fe200078e02ff */
[C---:B------:R-:W-:Y:S01]  /*4f20*/  ISETP.GE.AND P0, PT, R5.reuse, R2, PT ;  /* 0x000000020500720c */ /* 0x040fe20003f06270 */
[----:B------:R-:W-:Y:S03]  /*4f30*/  IMAD.HI.U32 R6, R5, R36, RZ ;  /* 0x0000002405067227 */ /* 0x000fe600078e00ff */
[----:B------:R-:W-:Y:S01]  /*4f40*/  ISETP.GE.OR P0, PT, R3, R4, P0 ;  /* 0x000000040300720c */ /* 0x000fe20000706670 */
[----:B------:R-:W-:Y:S01]  /*4f50*/  IMAD.MOV R4, RZ, RZ, -R3 ;  /* 0x000000ffff047224 */ /* 0x000fe200078e0a03 */
[-C--:B------:R-:W-:Y:S03]  /*4f60*/  SHF.R.U32.HI R6, RZ, R37.reuse, R6 ;  /* 0x00000025ff067219 */ /* 0x080fe60000011606 */
[----:B------:R-:W-:Y:S01]  /*4f70*/  IMAD R45, R42, R4, R45 ;  /* 0x000000042a2d7224 */ /* 0x000fe200078e022d */
[----:B------:R-:W-:Y:S05]  /*4f80*/  SEL R15, R5, R6, !P2 ;  /* 0x00000006050f7207 */ /* 0x000fea0005000000 */
[----:B------:R-:W-:Y:S02]  /*4f90*/  IMAD.MOV R6, RZ, RZ, -R15 ;  /* 0x000000ffff067224 */ /* 0x000fe400078e0a0f */
[C---:B------:R-:W-:Y:S04]  /*4fa0*/  @!P0 IMAD.HI.U32 R2, R3.reuse, R36, RZ ;  /* 0x0000002403028227 */ /* 0x040fe800078e00ff */
[----:B------:R-:W-:Y:S01]  /*4fb0*/  IMAD R6, R40, R6, R5 ;  /* 0x0000000628067224 */ /* 0x000fe200078e0205 */
[----:B------:R-:W-:Y:S04]  /*4fc0*/  @!P0 SHF.R.U32.HI R2, RZ, R37, R2 ;  /* 0x00000025ff028219 */ /* 0x000fe80000011602 */
[----:B------:R-:W-:Y:S02]  /*4fd0*/  @!P0 SEL R0, R3, R2, !P2 ;  /* 0x0000000203008207 */ /* 0x000fe40005000000 */
[----:B------:R-:W-:Y:S02]  /*4fe0*/  IADD3 R2, PT, PT, -R5, RZ, RZ ;  /* 0x000000ff05027210 */ /* 0x000fe40007ffe1ff */
[----:B------:R-:W-:Y:S01]  /*4ff0*/  @!P0 IADD3 R8, PT, PT, R15, -R0, RZ ;  /* 0x800000000f088210 */ /* 0x000fe20007ffe0ff */
[----:B------:R-:W-:Y:S02]  /*5000*/  @!P0 IMAD R0, R7, R6, R0 ;  /* 0x0000000607008224 */ /* 0x000fe400078e0200 */
[----:B------:R-:W-:Y:S02]  /*5010*/  IMAD R43, R38, R2, R43 ;  /* 0x00000002262b7224 */ /* 0x000fe400078e022b */
[----:B------:R-:W-:Y:S02]  /*5020*/  @!P0 IMAD R5, R8, R40, R3 ;  /* 0x0000002808058224 */ /* 0x000fe400078e0203 */
[----:B------:R-:W-:Y:S04]  /*5030*/  @!P0 IMAD.MOV.U32 R3, RZ, RZ, R0 ;  /* 0x000000ffff038224 */ /* 0x000fe800078e0000 */
[----:B------:R-:W-:Y:S02]  /*5040*/  IMAD R45, R3, R42, R45 ;  /* 0x0000002a032d7224 */ /* 0x000fe400078e022d */
[----:B------:R-:W-:Y:S07]  /*5050*/  IMAD R43, R5, R38, R43 ;  /* 0x00000026052b7224 */ /* 0x000fee00078e022b */
.L_x_84:
[----:B-1----:R-:W-:Y:S01]  /*5060*/  @!P1 ISETP.NE.AND P0, PT, R10, 0x1, PT ;  /* 0x000000010a00980c */ /* 0x002fe20003f05270 */
[----:B------:R-:W-:Y:S01]  /*5070*/  @!P1 IMAD.HI.U32 R0, R45, R12, RZ ;  /* 0x0000000c2d009227 */ /* 0x000fe200078e00ff */
[----:B------:R-:W-:Y:S01]  /*5080*/  @!P1 ISETP.NE.AND P2, PT, R9, 0x1, PT ;  /* 0x000000010900980c */ /* 0x000fe20003f45270 */
[----:B------:R-:W-:Y:S01]  /*5090*/  ULOP3.LUT UP0, URZ, UR48, 0x1b0, URZ, 0xc0, !UPT ;  /* 0x000001b030ff7892 */ /* 0x000fe2000f80c0ff */
[----:B------:R-:W-:Y:S01]  /*50a0*/  R2UR UR42, R21 ;  /* 0x00000000152a72ca */ /* 0x000fe200000e0000 */
[----:B------:R-:W-:Y:S01]  /*50b0*/  @!P1 IMAD.HI.U32 R3, R43, R11, RZ ;  /* 0x0000000b2b039227 */ /* 0x000fe200078e00ff */
[----:B------:R-:W-:Y:S02]  /*50c0*/  @!P1 SHF.R.U32.HI R0, RZ, R13, R0 ;  /* 0x0000000dff009219 */ /* 0x000fe40000011600 */
[----:B------:R-:W-:Y:S01]  /*50d0*/  R2UR UR41, R20 ;  /* 0x00000000142972ca */ /* 0x000fe200000e0000 */
[----:B------:R-:W-:Y:S01]  /*50e0*/  VIADD R112, R112, 0x1 ;  /* 0x0000000170707836 */ /* 0x000fe20000000000 */
[----:B------:R-:W-:Y:S02]  /*50f0*/  @!P1 SHF.R.U32.HI R2, RZ, R14, R3 ;  /* 0x0000000eff029219 */ /* 0x000fe40000011603 */
[----:B------:R-:W-:Y:S02]  /*5100*/  @!P1 SEL R3, R45, R0, !P2 ;  /* 0x000000002d039207 */ /* 0x000fe40005000000 */
[----:B------:R-:W-:Y:S02]  /*5110*/  @!P1 SEL R2, R43, R2, !P0 ;  /* 0x000000022b029207 */ /* 0x000fe40004000000 */
[----:B------:R-:W-:Y:S01]  /*5120*/  @P4 SHF.R.U32.HI R103, RZ, 0x10, R17 ;  /* 0x00000010ff674819 */ /* 0x000fe20000011611 */
[----:B------:R-:W-:Y:S02]  /*5130*/  USHF.L.U32 UR42, UR42, 0x6, URZ ;  /* 0x000000062a2a7899 */ /* 0x000fe400080006ff */
[----:B------:R-:W-:Y:S02]  /*5140*/  @!P1 IMAD.IADD R0, R2, 0x1, -R3 ;  /* 0x0000000102009824 */ /* 0x000fe400078e0a03 */
[----:B------:R-:W-:Y:S01]  /*5150*/  @!P1 IMAD.IADD R2, R3, 0x1, -R2 ;  /* 0x0000000103029824 */ /* 0x000fe200078e0a02 */
[----:B------:R-:W-:Y:S01]  /*5160*/  USHF.L.U32 UR41, UR41, 0x7, URZ ;  /* 0x0000000729297899 */ /* 0x000fe200080006ff */
[----:B------:R-:W-:Y:S02]  /*5170*/  @!P1 IMAD R45, R0, R9, R45 ;  /* 0x00000009002d9224 */ /* 0x000fe400078e022d */
[----:B------:R-:W-:Y:S01]  /*5180*/  @!P1 IMAD R43, R2, R10, R43 ;  /* 0x0000000a022b9224 */ /* 0x000fe200078e022b */
[----:B------:R-:W-:Y:S08]  /*5190*/  BRA.U !UP0, `(.L_x_85) ;  /* 0x0000000108407547 */ /* 0x000ff0000b800000 */
[----:B------:R-:W1:Y:S01]  /*51a0*/  LDCU.64 UR8, c[0x4][0x80] ;  /* 0x01001000ff0877ac */ /* 0x000e620008000a00 */
[----:B------:R-:W-:Y:S01]  /*51b0*/  MOV R3, 0x0 ;  /* 0x0000000000037802 */ /* 0x000fe20000000f00 */
[----:B------:R-:W-:Y:S02]  /*51c0*/  HFMA2 R12, -RZ, RZ, 0, 5.9604644775390625e-08 ;  /* 0x00000001ff0c7431 */ /* 0x000fe400000001ff */
[----:B------:R-:W-:Y:S02]  /*51d0*/  IMAD.MOV.U32 R8, RZ, RZ, 0x70 ;  /* 0x00000070ff087424 */ /* 0x000fe400078e00ff */
[----:B------:R-:W-:Y:S01]  /*51e0*/  IMAD.MOV.U32 R13, RZ, RZ, RZ ;  /* 0x000000ffff0d7224 */ /* 0x000fe200078e00ff */
[----:B------:R-:W2:Y:S01]  /*51f0*/  LDCU.64 UR6, c[0x4][0x88] ;  /* 0x01001100ff0677ac */ /* 0x000ea20008000a00 */
[----:B------:R-:W3:Y:S01]  /*5200*/  LDC.64 R2, c[0x4][R3] ;  /* 0x0100000003027b82 */ /* 0x000ee20000000a00 */
[----:B------:R-:W4:Y:S01]  /*5210*/  LDCU.64 UR4, c[0x4][0x8] ;  /* 0x01000100ff0477ac */ /* 0x000f220008000a00 */
[----:B-1----:R-:W-:Y:S01]  /*5220*/  MOV R5, UR9 ;  /* 0x0000000900057c02 */ /* 0x002fe20008000f00 */
[----:B------:R-:W-:Y:S01]  /*5230*/  IMAD.U32 R4, RZ, RZ, UR8 ;  /* 0x00000008ff047e24 */ /* 0x000fe2000f8e00ff */
[----:B--2---:R-:W-:Y:S01]  /*5240*/  MOV R7, UR7 ;  /* 0x0000000700077c02 */ /* 0x004fe20008000f00 */
[----:B------:R-:W-:Y:S01]  /*5250*/  IMAD.U32 R6, RZ, RZ, UR6 ;  /* 0x00000006ff067e24 */ /* 0x000fe2000f8e00ff */
[----:B----4-:R-:W-:Y:S01]  /*5260*/  MOV R11, UR5 ;  /* 0x00000005000b7c02 */ /* 0x010fe20008000f00 */
[----:B------:R-:W-:Y:S02]  /*5270*/  IMAD.U32 R10, RZ, RZ, UR4 ;  /* 0x00000004ff0a7e24 */ /* 0x000fe4000f8e00ff */
[----:B------:R-:W-:Y:S07]  /*5280*/  LEPC R20, `(.L_x_85) ;  /* 0x000000001014794e */ /* 0x000fee0000000000 */
[----:B---3-5:R-:W-:Y:S05]  /*5290*/  CALL.ABS.NOINC R2 ;  /* 0x0000000002007343 */ /* 0x028fea0003c00000 */
.L_x_85:
[----:B------:R-:W-:Y:S01]  /*52a0*/  LOP3.LUT P0, RZ, R109, 0x1b0, RZ, 0xc0, !PT ;  /* 0x000001b06dff7812 */ /* 0x000fe2000780c0ff */
[----:B------:R-:W-:Y:S11]  /*52b0*/  BSSY.RECONVERGENT B6, `(.L_x_86) ;  /* 0x0000013000067945 */ /* 0x000ff60003800200 */
[----:B------:R-:W-:Y:S01]  /*52c0*/  @!UPT UIADD3 URZ, UPT, UPT, URZ, URZ, URZ ;  /* 0x000000fffffff290 */ /* 0x000fe2000fffe0ff */
[----:B------:R-:W-:Y:S05]  /*52d0*/  @!P0 BRA `(.L_x_87) ;  /* 0x0000000000408947 */ /* 0x000fea0003800000 */
        /* <DEDUP_REMOVED lines=16> */
.L_x_87:
[----:B------:R-:W-:Y:S05]  /*53e0*/  BSYNC.RECONVERGENT B6 ;  /* 0x0000000000067941 */ /* 0x000fea0003800200 */
.L_x_86:
[----:B------:R-:W-:Y:S01]  /*53f0*/  ISETP.NE.U32.AND P4, PT, R90, RZ, PT ;  /* 0x000000ff5a00720c */ /* 0x000fe20003f85070 */
[----:B------:R-:W-:Y:S01]  /*5400*/  UISETP.NE.AND UP2, UPT, UR50, URZ, UPT ;  /* 0x000000ff3200728c */ /* 0x000fe2000bf45270 */
[----:B------:R-:W-:Y:S01]  /*5410*/  ISETP.NE.U32.AND P2, PT, RZ, UR38, PT ;  /* 0x00000026ff007c0c */ /* 0x000fe2000bf45070 */
[----:B------:R-:W-:Y:S01]  /*5420*/  UISETP.NE.U32.AND UP1, UPT, UR44, URZ, UPT ;  /* 0x000000ff2c00728c */ /* 0x000fe2000bf25070 */
[----:B------:R-:W-:Y:S01]  /*5430*/  ISETP.NE.AND.EX P4, PT, R91, RZ, PT, P4 ;  /* 0x000000ff5b00720c */ /* 0x000fe20003f85340 */
[----:B------:R-:W-:Y:S01]  /*5440*/  UPLOP3.LUT UP0, UPT, UPT, UPT, UPT, 0x40, 0x4 ;  /* 0x000000000004789c */ /* 0x000fe20003f0e870 */
[----:B------:R-:W-:Y:S01]  /*5450*/  ISETP.NE.AND.EX P2, PT, RZ, UR39, PT, P2 ;  /* 0x00000027ff007c0c */ /* 0x000fe2000bf45320 */
[----:B------:R-:W-:Y:S01]  /*5460*/  UISETP.NE.AND.EX UP1, UPT, UR45, URZ, UPT, UP1 ;  /* 0x000000ff2d00728c */ /* 0x000fe2000bf25310 */
[----:B------:R-:W-:Y:S04]  /*5470*/  PLOP3.LUT P1, PT, PT, PT, UP2, 0x80, 0x8 ;  /* 0x000000000008781c */ /* 0x000fe80003f2f028 */
[----:B------:R-:W-:Y:S06]  /*5480*/  @UP2 UPLOP3.LUT UP0, UPT, UPT, UPT, UP1, 0x80, 0x8 ;  /* 0x000000000008289c */ /* 0x000fec0003f0f010 */
[----:B------:R-:W-:Y:S01]  /*5490*/  PLOP3.LUT P0, PT, PT, PT, UP0, 0x80, 0x8 ;  /* 0x000000000008781c */ /* 0x000fe20003f0f008 */
[----:B------:R-:W-:Y:S01]  /*54a0*/  @!UPT UIADD3 URZ, UPT, UPT, URZ, URZ, URZ ;  /* 0x000000fffffff290 */ /* 0x000fe2000fffe0ff */
[----:B------:R-:W-:Y:S11]  /*54b0*/  BRA.U !UP1, `(.L_x_88) ;  /* 0x0000000109387547 */ /* 0x000ff6000b800000 */
[----:B------:R-:W-:Y:S01]  /*54c0*/  UISETP.NE.U32.AND UP0, UPT, UR38, URZ, UPT ;  /* 0x000000ff2600728c */ /* 0x000fe2000bf05070 */
[----:B------:R-:W-:Y:S02]  /*54d0*/  HFMA2 R0, -RZ, RZ, 0, 5.9604644775390625e-08 ;  /* 0x00000001ff007431 */ /* 0x000fe400000001ff */
[----:B------:R-:W-:Y:S01]  /*54e0*/  IMAD.MOV.U32 R95, RZ, RZ, 0x1 ;  /* 0x00000001ff5f7424 */ /* 0x000fe200078e00ff */
[----:B------:R-:W-:Y:S06]  /*54f0*/  UISETP.NE.AND.EX UP0, UPT, UR39, URZ, UPT, UP0 ;  /* 0x000000ff2700728c */ /* 0x000fec000bf05300 */
[----:B------:R-:W-:Y:S05]  /*5500*/  PLOP3.LUT P3, PT, PT, PT, UP0, 0x80, 0x8 ;  /* 0x000000000008781c */ /* 0x000fea0003f6f008 */
[----:B------:R-:W1:Y:S01]  /*5510*/  @UP0 LDCU.64 UR6, c[0x0][0x888] ;  /* 0x00011100ff0607ac */ /* 0x000e620008000a00 */
[----:B------:R-:W-:Y:S07]  /*5520*/  @UP0 UIMAD UR4, UR36, UR44, URZ ;  /* 0x0000002c240402a4 */ /* 0x000fee000f8e02ff */
[----:B------:R-:W-:Y:S01]  /*5530*/  @!P3 PRMT R95, R0, 0x7610, R95 ;  /* 0x00007610005fb816 */ /* 0x000fe2000000005f */
[----:B-1----:R-:W-:Y:S03]  /*5540*/  @UP0 UIMAD.WIDE UR6, UR4, 0x4, UR6 ;  /* 0x00000004040608a5 */ /* 0x002fe6000f8e0206 */
[----:B------:R-:W1:Y:S03]  /*5550*/  @!UP0 LDCU UR4, c[0x0][0x880] ;  /* 0x00011000ff0487ac */ /* 0x000e660008000800 */
[----:B------:R-:W-:Y:S01]  /*5560*/  IMAD.U32 R2, RZ, RZ, UR6 ;  /* 0x00000006ff027e24 */ /* 0x000fe2000f8e00ff */
[----:B------:R-:W-:Y:S05]  /*5570*/  MOV R3, UR7 ;  /* 0x0000000700037c02 */ /* 0x000fea0008000f00 */
[----:B-----5:R2:W5:Y:S02]  /*5580*/  @P3 LDG.E R49, desc[UR46][R2.64] ;  /* 0x0000002e02313981 */ /* 0x020564000c1e1900 */
[----:B-12---:R-:W-:Y:S02]  /*5590*/  @!P3 IMAD.U32 R49, RZ, RZ, UR4 ;  /* 0x00000004ff31be24 */ /* 0x006fe4000f8e00ff */
.L_x_88:
[----:B------:R-:W-:Y:S05]  /*55a0*/  @!P4 BRA `(.L_x_89) ;  /* 0x000000000020c947 */ /* 0x000fea0003800000 */
[----:B------:R-:W-:Y:S04]  /*55b0*/  ISETP.NE.U32.AND P3, PT, R88, RZ, PT ;  /* 0x000000ff5800720c */ /* 0x000fe80003f65070 */
[----:B------:R-:W-:Y:S11]  /*55c0*/  ISETP.NE.AND.EX P3, PT, R89, RZ, PT, P3 ;  /* 0x000000ff5900720c */ /* 0x000ff60003f65330 */
[----:B------:R-:W-:Y:S02]  /*55d0*/  @!UPT UIADD3 URZ, UPT, UPT, URZ, URZ, URZ ;  /* 0x000000fffffff290 */ /* 0x000fe4000fffe0ff */
[----:B------:R-:W1:Y:S01]  /*55e0*/  @P3 LDC.64 R2, c[0x0][0x8a8] ;  /* 0x00022a00ff023b82 */ /* 0x000e620000000a00 */
[----:B------:R-:W-:Y:S04]  /*55f0*/  @P3 IMAD R0, R90, UR36, RZ ;  /* 0x000000245a003c24 */ /* 0x000fe8000f8e02ff */
[----:B-1----:R-:W-:Y:S05]  /*5600*/  @P3 IMAD.WIDE R2, R0, 0x4, R2 ;  /* 0x0000000400023825 */ /* 0x002fea00078e0202 */
[----:B-----5:R1:W5:Y:S02]  /*5610*/  @P3 LDG.E R47, desc[UR46][R2.64] ;  /* 0x0000002e022f3981 */ /* 0x020364000c1e1900 */
[----:B-1----:R-:W2:Y:S02]  /*5620*/  @!P3 LDC R47, c[0x0][0x8a0] ;  /* 0x00022800ff2fbb82 */ /* 0x002ea40000000800 */
.L_x_89:
[----:B-----5:R-:W-:Y:S01]  /*5630*/  FSETP.NEU.AND P4, PT, R49, RZ, PT ;  /* 0x000000ff3100720b */ /* 0x020fe20003f8d000 */
[----:B------:R-:W-:Y:S01]  /*5640*/  BSSY B1, `(.L_x_90) ;  /* 0x0000042000017945 */ /* 0x000fe20003800000 */
[----:B------:R-:W-:Y:S01]  /*5650*/  SEL R7, RZ, 0xffffffff, P2 ;  /* 0xffffffffff077807 */ /* 0x000fe20001000000 */
[----:B------:R-:W-:Y:S01]  /*5660*/  IMAD.MOV.U32 R115, RZ, RZ, 0x1 ;  /* 0x00000001ff737424 */ /* 0x000fe200078e00ff */
[----:B------:R-:W-:Y:S02]  /*5670*/  LOP3.LUT P3, RZ, R95, 0xff, RZ, 0xc0, !PT ;  /* 0x000000ff5fff7812 */ /* 0x000fe4000786c0ff */
[----:B------:R-:W-:Y:S02]  /*5680*/  CS2R R86, SRZ ;  /* 0x0000000000567805 */ /* 0x000fe4000001ff00 */
[----:B------:R-:W-:Y:S02]  /*5690*/  @P1 SEL R4, RZ, 0xffffffff, P4 ;  /* 0xffffffffff041807 */ /* 0x000fe40002000000 */
[----:B------:R-:W-:Y:S02]  /*56a0*/  CS2R R84, SRZ ;  /* 0x0000000000547805 */ /* 0x000fe4000001ff00 */
[----:B------:R-:W-:Y:S02]  /*56b0*/  LEA R0, R105, UR49, 0x3 ;  /* 0x0000003169007c11 */ /* 0x000fe4000f8e18ff */
[----:B------:R-:W-:Y:S02]  /*56c0*/  CS2R R82, SRZ ;  /* 0x0000000000527805 */ /* 0x000fe4000001ff00 */
[----:B------:R-:W-:Y:S02]  /*56d0*/  @P0 SEL R4, R7, R4, !P3 ;  /* 0x0000000407040207 */ /* 0x000fe40005800000 */
[----:B------:R-:W-:Y:S02]  /*56e0*/  CS2R R80, SRZ ;  /* 0x0000000000507805 */ /* 0x000fe4000001ff00 */
[----:B------:R-:W-:Y:S02]  /*56f0*/  LEA R113, R44, UR49, 0x3 ;  /* 0x000000312c717c11 */ /* 0x000fe4000f8e18ff */
[----:B------:R-:W-:Y:S02]  /*5700*/  @P1 LOP3.LUT R4, R4, 0x1, RZ, 0xc0, !PT ;  /* 0x0000000104041812 */ /* 0x000fe400078ec0ff */
[----:B------:R-:W-:Y:S02]  /*5710*/  SHF.L.U32 R2, R107, 0x1f, RZ ;  /* 0x0000001f6b027819 */ /* 0x000fe400000006ff */
[----:B------:R-:W-:Y:S02]  /*5720*/  ISETP.NE.U32.OR P6, PT, R4, 0x1, !P1 ;  /* 0x000000010400780c */ /* 0x000fe40004fc5470 */
[----:B------:R-:W-:Y:S02]  /*5730*/  PLOP3.LUT P2, PT, PT, PT, UP1, 0x80, 0x8 ;  /* 0x000000000008781c */ /* 0x000fe40003f4f018 */
[----:B------:R-:W-:Y:S02]  /*5740*/  LEA.HI R5, R44, R44, RZ, 0x1 ;  /* 0x0000002c2c057211 */ /* 0x000fe400078f08ff */
[----:B------:R-:W-:Y:S02]  /*5750*/  SEL R4, RZ, 0xffffffff, P4 ;  /* 0xffffffffff047807 */ /* 0x000fe40002000000 */
[----:B------:R-:W-:Y:S01]  /*5760*/  P2R R114, PR, RZ, 0x40 ;  /* 0x00000040ff727803 */ /* 0x000fe20000000000 */
[C---:B------:R-:W-:Y:S01]  /*5770*/  IMAD.SHL.U32 R3, R5.reuse, 0x40, RZ ;  /* 0x0000004005037824 */ /* 0x040fe200078e00ff */
[----:B------:R-:W-:Y:S03]  /*5780*/  LOP3.LUT R5, R5, 0xffe, RZ, 0xc0, !PT ;  /* 0x00000ffe05057812 */ /* 0x000fe600078ec0ff */
[----:B------:R-:W-:Y:S02]  /*5790*/  @P6 SHF.L.U32 R9, R104, 0x1f, RZ ;  /* 0x0000001f68096819 */ /* 0x000fe400000006ff */
[----:B------:R-:W-:Y:S01]  /*57a0*/  @P2 SEL R4, R7, R4, !P3 ;  /* 0x0000000407042207 */ /* 0x000fe20005800000 */
[----:B------:R-:W-:Y:S01]  /*57b0*/  IMAD.IADD R48, R44, 0x1, -R5 ;  /* 0x000000012c307824 */ /* 0x000fe200078e0a05 */
[----:B------:R-:W1:Y:S01]  /*57c0*/  @P6 SYNCS.PHASECHK.TRANS64.TRYWAIT P1, [R0+URZ+0x80], R9 ;  /* 0x00008009000065a7 */ /* 0x000e6200080211ff */
[----:B------:R-:W-:Y:S02]  /*57d0*/  LOP3.LUT R3, R3, 0xffffff80, RZ, 0xc0, !PT ;  /* 0xffffff8003037812 */ /* 0x000fe400078ec0ff */
[----:B------:R-:W-:Y:S03]  /*57e0*/  LOP3.LUT R4, R4, 0x1, RZ, 0xc0, !PT ;  /* 0x0000000104047812 */ /* 0x000fe600078ec0ff */
[----:B------:R-:W-:Y:S01]  /*57f0*/  IMAD.IADD R3, R46, 0x1, R3 ;  /* 0x000000012e037824 */ /* 0x000fe200078e0203 */
[----:B------:R-:W-:Y:S03]  /*5800*/  ISETP.NE.U32.AND P5, PT, R4, 0x1, PT ;  /* 0x000000010400780c */ /* 0x000fe60003fa5070 */
[----:B------:R-:W-:Y:S01]  /*5810*/  IMAD R48, R48, 0x100000, R3 ;  /* 0x0010000030307824 */ /* 0x000fe200078e0203 */
[----:B------:R-:W-:Y:S01]  /*5820*/  P2R R124, PR, RZ, 0x20 ;  /* 0x00000020ff7c7803 */ /* 0x000fe20000000000 */
[----:B------:R3:W4:Y:S01]  /*5830*/  SYNCS.PHASECHK.TRANS64.TRYWAIT P0, [R113+URZ+0xd0], R2 ;  /* 0x0000d002710075a7 */ /* 0x00072200080011ff */
[----:B-1----:R-:W-:Y:S01]  /*5840*/  @P6 SEL R115, RZ, 0x1, !P1 ;  /* 0x00000001ff736807 */ /* 0x002fe20004800000 */
[----:B---3--:R-:W-:Y:S06]  /*5850*/  @!P6 BRA `(.L_x_91) ;  /* 0x000000000080e947 */ /* 0x008fec0003800000 */
[----:B------:R-:W-:Y:S01]  /*5860*/  @P5 IMAD R5, R105, 0x1000, R100 ;  /* 0x0000100069055824 */ /* 0x000fe200078e0264 */
[----:B------:R-:W-:Y:S01]  /*5870*/  ISETP.NE.AND P1, PT, R115, RZ, PT ;  /* 0x000000ff7300720c */ /* 0x000fe20003f25270 */
[----:B------:R-:W-:Y:S01]  /*5880*/  BSSY B0, `(.L_x_92) ;  /* 0x000000b000007945 */ /* 0x000fe20003800000 */
[----:B------:R-:W-:Y:S01]  /*5890*/  CS2R R82, SRZ ;  /* 0x0000000000527805 */ /* 0x000fe2000001ff00 */
[----:B------:R-:W-:Y:S01]  /*58a0*/  @P5 VIADD R4, R5, UR49 ;  /* 0x0000003105045c36 */ /* 0x000fe20008000000 */
[----:B------:R-:W-:Y:S02]  /*58b0*/  CS2R R80, SRZ ;  /* 0x0000000000507805 */ /* 0x000fe4000001ff00 */
[----:B------:R-:W-:Y:S02]  /*58c0*/  CS2R R86, SRZ ;  /* 0x0000000000567805 */ /* 0x000fe4000001ff00 */
[----:B------:R-:W-:Y:S01]  /*58d0*/  CS2R R84, SRZ ;  /* 0x0000000000547805 */ /* 0x000fe2000001ff00 */
[----:B------:R-:W-:Y:S04]  /*58e0*/  @P5 IMAD R4, R108, -0x10, R4 ;  /* 0xfffffff06c045824 */ /* 0x000fe800078e0204 */
[----:B------:R-:W-:Y:S05]  /*58f0*/  @P1 BRA `(.L_x_93) ;  /* 0x00000000000c1947 */ /* 0x000fea0003800000 */
[----:B------:R-:W-:Y:S04]  /*5900*/  SHF.L.U32 R3, R104, 0x1f, RZ ;  /* 0x0000001f68037819 */ /* 0x000fe800000006ff */
[----:B------:R-:W1:Y:S02]  /*5910*/  SYNCS.PHASECHK.TRANS64.TRYWAIT P1, [R0+URZ+0x80], R3 ;  /* 0x00008003000075a7 */ /* 0x000e6400080211ff */
[----:B-1----:R-:W-:Y:S05]  /*5920*/  @!P1 BRA `(.L_x_94) ;  /* 0x0000002400509947 */ /* 0x002fea0003800000 */
.L_x_93:
[----:B------:R-:W-:Y:S05]  /*5930*/  BSYNC B0 ;  /* 0x0000000000007941 */ /* 0x000fea0003800000 */
.L_x_92:
[----:B------:R-:W-:Y:S01]  /*5940*/  ISETP.NE.AND P1, PT, R124, RZ, PT ;  /* 0x000000ff7c00720c */ /* 0x000fe20003f25270 */
[----:B-1----:R-:W-:Y:S02]  /*5950*/  VIADD R3, R0, 0x90 ;  /* 0x0000009000037836 */ /* 0x002fe40000000000 */
[----:B------:R-:W-:Y:S02]  /*5960*/  IMAD.U32 R0, RZ, RZ, UR37 ;  /* 0x00000025ff007e24 */ /* 0x000fe4000f8e00ff */
[----:B------:R-:W-:Y:S03]  /*5970*/  VIADD R105, R105, 0x1 ;  /* 0x0000000169697836 */ /* 0x000fe60000000000 */
[----:B------:R-:W-:Y:S05]  /*5980*/  PRMT R0, R0, 0x654, R3 ;  /* 0x0000065400007816 */ /* 0x000fea0000000003 */
[----:B------:R1:W3:Y:S04]  /*5990*/  @P1 LDS.128 R80, [R5+UR49+0x200] ;  /* 0x0002003105501984 */ /* 0x0002e80008000c00 */
[----:B------:R1:W1:Y:S01]  /*59a0*/  @P1 LDS.128 R84, [R4+0x210] ;  /* 0x0002100004541984 */ /* 0x0002620000000c00 */
[C---:B------:R-:W-:Y:S01]  /*59b0*/  ISETP.NE.AND P1, PT, R105.reuse, 0x2, PT ;  /* 0x000000026900780c */ /* 0x040fe20003f25270 */
[----:B------:R-:W-:Y:S01]  /*59c0*/  @!PT LDS RZ, [RZ] ;  /* 0x00000000fffff984 */ /* 0x000fe20000000800 */
[----:B------:R-:W-:Y:S01]  /*59d0*/  @!PT LDS RZ, [RZ] ;  /* 0x00000000fffff984 */ /* 0x000fe20000000800 */
[----:B------:R-:W-:Y:S01]  /*59e0*/  @!PT LDS RZ, [RZ] ;  /* 0x00000000fffff984 */ /* 0x000fe20000000800 */
[----:B------:R-:W-:Y:S01]  /*59f0*/  @!PT LDS RZ, [RZ] ;  /* 0x00000000fffff984 */ /* 0x000fe20000000800 */
[----:B------:R5:W-:Y:S06]  /*5a00*/  MEMBAR.ALL.CTA ;  /* 0x0000000000007992 */ /* 0x000bec0000008000 */
[----:B-----5:R-:W5:Y:S01]  /*5a10*/  FENCE.VIEW.ASYNC.S ;  /* 0x00000000000073c6 */ /* 0x020f620000000000 */
[----:B------:R-:W-:Y:S02]  /*5a20*/  SEL R3, RZ, 0x1, P1 ;  /* 0x00000001ff037807 */ /* 0x000fe40000800000 */
[----:B------:R-:W-:Y:S02]  /*5a30*/  SEL R105, R105, RZ, P1 ;  /* 0x000000ff69697207 */ /* 0x000fe40000800000 */
[----:B------:R-:W-:Y:S01]  /*5a40*/  LOP3.LUT R104, R104, R3, RZ, 0x3c, !PT ;  /* 0x0000000368687212 */ /* 0x000fe200078e3cff */
[----:B-----5:R1:W-:Y:S06]  /*5a50*/  SYNCS.ARRIVE.TRANS64.RED.A1T0 RZ, [R0+URZ], RZ ;  /* 0x000000ff00ff79a7 */ /* 0x0203ec00081004ff */
.L_x_91:
[----:B------:R-:W-:Y:S05]  /*5a60*/  BSYNC B1 ;  /* 0x0000000000017941 */ /* 0x000fea0003800000 */
.L_x_90:
[----:B-1----:R-:W-:Y:S04]  /*5a70*/  SHF.R.U32.HI R0, RZ, 0x15, R48 ;  /* 0x00000015ff007819 */ /* 0x002fe80000011630 */
[----:B------:R-:W-:Y:S01]  /*5a80*/  LOP3.LUT P1, RZ, R0, 0x3, R101, 0x48, !PT ;  /* 0x0000000300ff7812 */ /* 0x000fe20007824865 */
[----:B------:R-:W-:Y:S01]  /*5a90*/  @!UPT UIADD3 URZ, UPT, UPT, URZ, URZ, URZ ;  /* 0x000000fffffff290 */ /* 0x000fe2000fffe0ff */
[----:B----4-:R-:W-:Y:S11]  /*5aa0*/  @P0 BRA `(.L_x_95) ;  /* 0x0000000000080947 */ /* 0x010ff60003800000 */
[----:B------:R-:W1:Y:S02]  /*5ab0*/  SYNCS.PHASECHK.TRANS64.TRYWAIT P0, [R113+URZ+0xd0], R2 ;  /* 0x0000d002710075a7 */ /* 0x000e6400080011ff */
[----:B-1----:R-:W-:Y:S05]  /*5ac0*/  @!P0 BRA `(.L_x_96) ;  /* 0x0000002000fc8947 */ /* 0x002fea0003800000 */
.L_x_95:
[----:B------:R-:W-:Y:S05]  /*5ad0*/  @!P1 BRA `(.L_x_97) ;  /* 0x0000000000409947 */ /* 0x000fea0003800000 */
[----:B------:R-:W4:Y:S01]  /*5ae0*/  LDCU.64 UR8, c[0x4][0x70] ;  /* 0x01000e00ff0877ac */ /* 0x000f220008000a00 */
[----:B------:R-:W-:Y:S01]  /*5af0*/  MOV R3, 0x0 ;  /* 0x0000000000037802 */ /* 0x000fe20000000f00 */
[----:B------:R-:W-:Y:S02]  /*5b00*/  HFMA2 R12, -RZ, RZ, 0, 5.9604644775390625e-08 ;  /* 0x00000001ff0c7431 */ /* 0x000fe400000001ff */
[----:B------:R-:W-:Y:S02]  /*5b10*/  IMAD.MOV.U32 R8, RZ, RZ, 0x192 ;  /* 0x00000192ff087424 */ /* 0x000fe400078e00ff */
[----:B------:R-:W-:Y:S01]  /*5b20*/  IMAD.MOV.U32 R13, RZ, RZ, RZ ;  /* 0x000000ffff0d7224 */ /* 0x000fe200078e00ff */
[----:B------:R-:W5:Y:S01]  /*5b30*/  LDCU.64 UR6, c[0x4][0x78] ;  /* 0x01000f00ff0677ac */ /* 0x000f620008000a00 */
[----:B-1----:R-:W1:Y:S01]  /*5b40*/  LDC.64 R2, c[0x4][R3] ;  /* 0x0100000003027b82 */ /* 0x002e620000000a00 */
[----:B------:R-:W2:Y:S01]  /*5b50*/  LDCU.64 UR4, c[0x4][0x10] ;  /* 0x01000200ff0477ac */ /* 0x000ea20008000a00 */
[----:B----4-:R-:W-:Y:S01]  /*5b60*/  MOV R5, UR9 ;  /* 0x0000000900057c02 */ /* 0x010fe20008000f00 */
[----:B------:R-:W-:Y:S01]  /*5b70*/  IMAD.U32 R4, RZ, RZ, UR8 ;  /* 0x00000008ff047e24 */ /* 0x000fe2000f8e00ff */
[----:B-----5:R-:W-:Y:S01]  /*5b80*/  MOV R7, UR7 ;  /* 0x0000000700077c02 */ /* 0x020fe20008000f00 */
[----:B------:R-:W-:Y:S01]  /*5b90*/  IMAD.U32 R6, RZ, RZ, UR6 ;  /* 0x00000006ff067e24 */ /* 0x000fe2000f8e00ff */
[----:B--2---:R-:W-:Y:S01]  /*5ba0*/  MOV R11, UR5 ;  /* 0x00000005000b7c02 */ /* 0x004fe20008000f00 */
[----:B------:R-:W-:Y:S02]  /*5bb0*/  IMAD.U32 R10, RZ, RZ, UR4 ;  /* 0x00000004ff0a7e24 */ /* 0x000fe4000f8e00ff */
[----:B------:R-:W-:Y:S07]  /*5bc0*/  LEPC R20, `(.L_x_97) ;  /* 0x000000001014794e */ /* 0x000fee0000000000 */
[----:B-1-3--:R-:W-:Y:S05]  /*5bd0*/  CALL.ABS.NOINC R2 ;  /* 0x0000000002007343 */ /* 0x00afea0003c00000 */
.L_x_97:
[-C--:B---3--:R-:W-:Y:S01]  /*5be0*/  F2FP.F16.E4M3.UNPACK_B R51, R80.reuse ;  /* 0x00000050ff33723e */ /* 0x088fe200020006ff */
[----:B------:R-:W-:Y:S05]  /*5bf0*/  WARPSYNC.ALL ;  /* 0x0000000000007948 */ /* 0x000fea0003800000 */
[----:B------:R-:W-:Y:S01]  /*5c00*/  R2UR UR4, R48 ;  /* 0x00000000300472ca */ /* 0x000fe200000e0000 */
[--C-:B------:R-:W-:Y:S01]  /*5c10*/  HADD2.F32 R50, -RZ, R51.reuse.H0_H0 ;  /* 0x20000033ff327230 */ /* 0x100fe20000004100 */
[----:B------:R-:W-:Y:S01]  /*5c20*/  F2FP.F16.E4M3.UNPACK_B R53, R80.H1 ;  /* 0x00000050ff35723e */ /* 0x000fe200030006ff */
[----:B------:R-:W-:Y:S01]  /*5c30*/  HADD2.F32 R51, -RZ, R51.H1_H1 ;  /* 0x30000033ff337230 */ /* 0x000fe20000004100 */
[-C--:B------:R-:W-:Y:S01]  /*5c40*/  F2FP.F16.E4M3.UNPACK_B R55, R81.reuse ;  /* 0x00000051ff37723e */ /* 0x080fe200020006ff */
[----:B------:R-:W-:Y:S01]  /*5c50*/  BSSY.RECONVERGENT B0, `(.L_x_98) ;  /* 0x0000099000007945 */ /* 0x000fe20003800200 */
[----:B------:R-:W-:Y:S01]  /*5c60*/  F2FP.F16.E4M3.UNPACK_B R57, R81.H1 ;  /* 0x00000051ff39723e */ /* 0x000fe200030006ff */
[--C-:B------:R-:W-:Y:S01]  /*5c70*/  HADD2.F32 R52, -RZ, R53.reuse.H0_H0 ;  /* 0x20000035ff347230 */ /* 0x100fe20000004100 */
[-C--:B------:R-:W-:Y:S01]  /*5c80*/  F2FP.F16.E4M3.UNPACK_B R59, R82.reuse ;  /* 0x00000052ff3b723e */ /* 0x080fe200020006ff */
[----:B------:R-:W-:Y:S01]  /*5c90*/  HADD2.F32 R54, -RZ, R53.H1_H1 ;  /* 0x30000035ff367230 */ /* 0x000fe20000004100 */
[----:B------:R-:W-:Y:S01]  /*5ca0*/  F2FP.F16.E4M3.UNPACK_B R61, R82.H1 ;  /* 0x00000052ff3d723e */ /* 0x000fe200030006ff */
[--C-:B------:R-:W-:Y:S01]  /*5cb0*/  HADD2.F32 R53, -RZ, R55.reuse.H0_H0 ;  /* 0x20000037ff357230 */ /* 0x100fe20000004100 */
[-C--:B------:R-:W-:Y:S01]  /*5cc0*/  F2FP.F16.E4M3.UNPACK_B R63, R83.reuse ;  /* 0x00000053ff3f723e */ /* 0x080fe200020006ff */
[----:B------:R-:W-:Y:S01]  /*5cd0*/  LDTM.16dp32bit_t0_t15.x32 R4, tmem[UR4] ;  /* 0x00000004000479ee */ /* 0x000fe20008a80000 */
[----:B------:R-:W2:Y:S01]  /*5ce0*/  LDTM.16dp32bit_t16_t31.x32 R4, tmem[UR4+0x20] ;  /* 0x00002004000479ee */ /* 0x000ea20008aa0000 */
[----:B------:R-:W-:Y:S01]  /*5cf0*/  SHF.L.U32 R125, R102, 0x4, RZ ;  /* 0x00000004667d7819 */ /* 0x000fe200000006ff */
[----:B------:R-:W-:Y:S01]  /*5d00*/  HADD2.F32 R56, -RZ, R55.H1_H1 ;  /* 0x30000037ff387230 */ /* 0x000fe20000004100 */
[----:B------:R-:W-:Y:S01]  /*5d10*/  ISETP.NE.AND P6, PT, R114, RZ, PT ;  /* 0x000000ff7200720c */ /* 0x000fe20003fc5270 */
[----:B------:R-:W-:Y:S01]  /*5d20*/  HADD2.F32 R60, -RZ, R59.H1_H1 ;  /* 0x3000003bff3c7230 */ /* 0x000fe20000004100 */
[----:B------:R-:W-:Y:S01]  /*5d30*/  IADD3 R114, PT, PT, R100, UR49, RZ ;  /* 0x0000003164727c10 */ /* 0x000fe2000fffe0ff */
[----:B------:R-:W-:Y:S01]  /*5d40*/  HADD2.F32 R64, -RZ, R63.H1_H1 ;  /* 0x3000003fff407230 */ /* 0x000fe20000004100 */
[----:B------:R-:W-:Y:S01]  /*5d50*/  F2FP.F16.E4M3.UNPACK_B R65, R83.H1 ;  /* 0x00000053ff41723e */ /* 0x000fe200030006ff */
[--C-:B------:R-:W-:Y:S01]  /*5d60*/  HADD2.F32 R55, -RZ, R57.reuse.H0_H0 ;  /* 0x20000039ff377230 */ /* 0x100fe20000004100 */
[----:B------:R-:W-:Y:S01]  /*5d70*/  IADD3 R114, PT, PT, R114, R125, RZ ;  /* 0x0000007d72727210 */ /* 0x000fe20007ffe0ff */
[----:B------:R-:W-:Y:S01]  /*5d80*/  HADD2.F32 R58, -RZ, R57.H1_H1 ;  /* 0x30000039ff3a7230 */ /* 0x000fe20000004100 */
[-C--:B------:R-:W-:Y:S01]  /*5d90*/  F2FP.F16.E4M3.UNPACK_B R67, R84.reuse ;  /* 0x00000054ff43723e */ /* 0x080fe200020006ff */
[----:B------:R-:W-:Y:S01]  /*5da0*/  HADD2.F32 R57, -RZ, R59.H0_H0 ;  /* 0x2000003bff397230 */ /* 0x000fe20000004100 */
[----:B------:R-:W-:Y:S01]  /*5db0*/  F2FP.F16.E4M3.UNPACK_B R69, R84.H1 ;  /* 0x00000054ff45723e */ /* 0x000fe200030006ff */
[----:B------:R-:W-:Y:S01]  /*5dc0*/  HADD2.F32 R59, -RZ, R61.H0_H0 ;  /* 0x2000003dff3b7230 */ /* 0x000fe20000004100 */
[-C--:B------:R-:W-:Y:S01]  /*5dd0*/  F2FP.F16.E4M3.UNPACK_B R71, R85.reuse ;  /* 0x00000055ff47723e */ /* 0x080fe200020006ff */
[----:B------:R-:W-:Y:S01]  /*5de0*/  HADD2.F32 R68, -RZ, R67.H1_H1 ;  /* 0x30000043ff447230 */ /* 0x000fe20000004100 */
[----:B------:R-:W-:Y:S01]  /*5df0*/  F2FP.F16.E4M3.UNPACK_B R73, R85.H1 ;  /* 0x00000055ff49723e */ /* 0x000fe200030006ff */
[----:B------:R-:W-:Y:S01]  /*5e00*/  HADD2.F32 R62, -RZ, R61.H1_H1 ;  /* 0x3000003dff3e7230 */ /* 0x000fe20000004100 */
[-C--:B------:R-:W-:Y:S01]  /*5e10*/  F2FP.F16.E4M3.UNPACK_B R75, R86.reuse ;  /* 0x00000056ff4b723e */ /* 0x080fe200020006ff */
[----:B------:R-:W-:Y:S01]  /*5e20*/  HADD2.F32 R61, -RZ, R63.H0_H0 ;  /* 0x2000003fff3d7230 */ /* 0x000fe20000004100 */
[----:B------:R-:W-:Y:S01]  /*5e30*/  F2FP.F16.E4M3.UNPACK_B R77, R86.H1 ;  /* 0x00000056ff4d723e */ /* 0x000fe200030006ff */
[----:B------:R-:W-:Y:S01]  /*5e40*/  HADD2.F32 R72, -RZ, R71.H1_H1 ;  /* 0x30000047ff487230 */ /* 0x000fe20000004100 */
[----:B------:R-:W-:Y:S01]  /*5e50*/  F2FP.F16.E4M3.UNPACK_B R79, R87.H1 ;  /* 0x00000057ff4f723e */ /* 0x000fe200030006ff */
[C---:B--2---:R-:W-:Y:S01]  /*5e60*/  FMUL R0, R47.reuse, R4 ;  /* 0x000000042f007220 */ /* 0x044fe20000400000 */
[C---:B-1----:R-:W-:Y:S01]  /*5e70*/  FMUL R2, R47.reuse, R5 ;  /* 0x000000052f027220 */ /* 0x042fe20000400000 */
[C---:B------:R-:W-:Y:S01]  /*5e80*/  FMUL R4, R47.reuse, R8 ;  /* 0x000000082f047220 */ /* 0x040fe20000400000 */
[----:B------:R-:W-:Y:S01]  /*5e90*/  FMUL R5, R47, R9 ;  /* 0x000000092f057220 */ /* 0x000fe20000400000 */
[C---:B------:R-:W-:Y:S01]  /*5ea0*/  FFMA R0, R49.reuse, R50, R0 ;  /* 0x0000003231007223 */ /* 0x040fe20000000000 */
[----:B------:R-:W-:Y:S01]  /*5eb0*/  FFMA R2, R49, R51, R2 ;  /* 0x0000003331027223 */ /* 0x000fe20000000002 */
[C---:B------:R-:W-:Y:S01]  /*5ec0*/  FMUL R8, R47.reuse, R12 ;  /* 0x0000000c2f087220 */ /* 0x040fe20000400000 */
[C---:B------:R-:W-:Y:S01]  /*5ed0*/  FMUL R9, R47.reuse, R13 ;  /* 0x0000000d2f097220 */ /* 0x040fe20000400000 */
[C---:B------:R-:W-:Y:S01]  /*5ee0*/  FMUL R12, R47.reuse, R16 ;  /* 0x000000102f0c7220 */ /* 0x040fe20000400000 */
[C---:B------:R-:W-:Y:S01]  /*5ef0*/  FMUL R13, R47.reuse, R17 ;  /* 0x000000112f0d7220 */ /* 0x040fe20000400000 */
[C---:B------:R-:W-:Y:S01]  /*5f00*/  FMUL R16, R47.reuse, R20 ;  /* 0x000000142f107220 */ /* 0x040fe20000400000 */
[C---:B------:R-:W-:Y:S01]  /*5f10*/  FMUL R17, R47.reuse, R21 ;  /* 0x000000152f117220 */ /* 0x040fe20000400000 */
[C---:B------:R-:W-:Y:S01]  /*5f20*/  FMUL R20, R47.reuse, R24 ;  /* 0x000000182f147220 */ /* 0x040fe20000400000 */
[C---:B------:R-:W-:Y:S01]  /*5f30*/  FMUL R21, R47.reuse, R25 ;  /* 0x000000192f157220 */ /* 0x040fe20000400000 */
[----:B------:R-:W-:Y:S02]  /*5f40*/  HADD2.F32 R76, -RZ, R75.H1_H1 ;  /* 0x3000004bff4c7230 */ /* 0x000fe40000004100 */
[C---:B------:R-:W-:Y:S01]  /*5f50*/  FMUL R24, R47.reuse, R28 ;  /* 0x0000001c2f187220 */ /* 0x040fe20000400000 */
[C---:B------:R-:W-:Y:S01]  /*5f60*/  FMUL R25, R47.reuse, R29 ;  /* 0x0000001d2f197220 */ /* 0x040fe20000400000 */
[C---:B------:R-:W-:Y:S01]  /*5f70*/  FMUL R28, R47.reuse, R32 ;  /* 0x000000202f1c7220 */ /* 0x040fe20000400000 */
[C---:B------:R-:W-:Y:S01]  /*5f80*/  FMUL R29, R47.reuse, R33 ;  /* 0x000000212f1d7220 */ /* 0x040fe20000400000 */
[C---:B------:R-:W-:Y:S01]  /*5f90*/  FMUL R3, R47.reuse, R6 ;  /* 0x000000062f037220 */ /* 0x040fe20000400000 */
[C---:B------:R-:W-:Y:S01]  /*5fa0*/  FMUL R7, R47.reuse, R7 ;  /* 0x000000072f077220 */ /* 0x040fe20000400000 */
[C---:B------:R-:W-:Y:S01]  /*5fb0*/  FMUL R6, R47.reuse, R10 ;  /* 0x0000000a2f067220 */ /* 0x040fe20000400000 */
[----:B------:R-:W-:Y:S01]  /*5fc0*/  FMUL R11, R47, R11 ;  /* 0x0000000b2f0b7220 */ /* 0x000fe20000400000 */
[C---:B------:R-:W-:Y:S01]  /*5fd0*/  FFMA R3, R49.reuse, R52, R3 ;  /* 0x0000003431037223 */ /* 0x040fe20000000003 */
[C---:B------:R-:W-:Y:S01]  /*5fe0*/  FFMA R7, R49.reuse, R54, R7 ;  /* 0x0000003631077223 */ /* 0x040fe20000000007 */
[C---:B------:R-:W-:Y:S01]  /*5ff0*/  FFMA R4, R49.reuse, R53, R4 ;  /* 0x0000003531047223 */ /* 0x040fe20000000004 */
[----:B------:R-:W-:Y:S01]  /*6000*/  F2FP.F16.E4M3.UNPACK_B R50, R87 ;  /* 0x00000057ff32723e */ /* 0x000fe200020006ff */
[C---:B------:R-:W-:Y:S01]  /*6010*/  FFMA R5, R49.reuse, R56, R5 ;  /* 0x0000003831057223 */ /* 0x040fe20000000005 */
[----:B------:R-:W-:Y:S01]  /*6020*/  FFMA R6, R49, R55, R6 ;  /* 0x0000003731067223 */ /* 0x000fe20000000006 */
[----:B------:R-:W-:Y:S01]  /*6030*/  F2FP.SATFINITE.E4M3.F32.PACK_AB_MERGE_C R117, R7, R3, RZ ;  /* 0x000000030775723e */ /* 0x000fe200048070ff */
[C---:B------:R-:W-:Y:S01]  /*6040*/  FFMA R11, R49.reuse, R58, R11 ;  /* 0x0000003a310b7223 */ /* 0x040fe2000000000b */
[C---:B------:R-:W-:Y:S01]  /*6050*/  FFMA R8, R49.reuse, R57, R8 ;  /* 0x0000003931087223 */ /* 0x040fe20000000008 */
[----:B------:R-:W-:Y:S01]  /*6060*/  ISETP.NE.AND P0, PT, R110, RZ, PT ;  /* 0x000000ff6e00720c */ /* 0x000fe20003f05270 */
[----:B------:R-:W-:Y:S01]  /*6070*/  FFMA R9, R49, R60, R9 ;  /* 0x0000003c31097223 */ /* 0x000fe20000000009 */
[----:B------:R-:W-:Y:S01]  /*6080*/  F2FP.SATFINITE.E4M3.F32.PACK_AB_MERGE_C R116, R2, R0, R117 ;  /* 0x000000000274723e */ /* 0x000fe20004807075 */
[--C-:B------:R-:W-:Y:S01]  /*6090*/  HADD2.F32 R51, -RZ, R50.reuse.H0_H0 ;  /* 0x20000032ff337230 */ /* 0x100fe20000004100 */
[----:B------:R-:W-:Y:S01]  /*60a0*/  F2FP.SATFINITE.E4M3.F32.PACK_AB_MERGE_C R117, R11, R6, RZ ;  /* 0x000000060b75723e */ /* 0x000fe200048070ff */
[----:B------:R-:W-:Y:S02]  /*60b0*/  HADD2.F32 R50, -RZ, R50.H1_H1 ;  /* 0x30000032ff327230 */ /* 0x000fe40000004100 */
[C---:B------:R-:W-:Y:S01]  /*60c0*/  FMUL R10, R47.reuse, R14 ;  /* 0x0000000e2f0a7220 */ /* 0x040fe20000400000 */
[----:B------:R-:W-:Y:S01]  /*60d0*/  FMUL R15, R47, R15 ;  /* 0x0000000f2f0f7220 */ /* 0x000fe20000400000 */
[--C-:B------:R-:W-:Y:S01]  /*60e0*/  HADD2.F32 R63, -RZ, R65.reuse.H0_H0 ;  /* 0x20000041ff3f7230 */ /* 0x100fe20000004100 */
[----:B------:R-:W-:Y:S01]  /*60f0*/  F2FP.SATFINITE.E4M3.F32.PACK_AB_MERGE_C R117, R5, R4, R117 ;  /* 0x000000040575723e */ /* 0x000fe20004807075 */
[C---:B------:R-:W-:Y:S01]  /*6100*/  FFMA R10, R49.reuse, R59, R10 ;  /* 0x0000003b310a7223 */ /* 0x040fe2000000000a */
[C---:B------:R-:W-:Y:S01]  /*6110*/  FFMA R15, R49.reuse, R62, R15 ;  /* 0x0000003e310f7223 */ /* 0x040fe2000000000f */
[C---:B------:R-:W-:Y:S01]  /*6120*/  FFMA R12, R49.reuse, R61, R12 ;  /* 0x0000003d310c7223 */ /* 0x040fe2000000000c */
[----:B------:R-:W-:Y:S01]  /*6130*/  FFMA R13, R49, R64, R13 ;  /* 0x00000040310d7223 */ /* 0x000fe2000000000d */
[----:B------:R-:W-:Y:S02]  /*6140*/  HADD2.F32 R66, -RZ, R65.H1_H1 ;  /* 0x30000041ff427230 */ /* 0x000fe40000004100 */
[C---:B------:R-:W-:Y:S01]  /*6150*/  FMUL R14, R47.reuse, R18 ;  /* 0x000000122f0e7220 */ /* 0x040fe20000400000 */
[----:B------:R-:W-:Y:S02]  /*6160*/  HADD2.F32 R65, -RZ, R67.H0_H0 ;  /* 0x20000043ff417230 */ /* 0x000fe40000004100 */
[----:B------:R-:W-:Y:S01]  /*6170*/  FMUL R19, R47, R19 ;  /* 0x000000132f137220 */ /* 0x000fe20000400000 */
[--C-:B------:R-:W-:Y:S02]  /*6180*/  HADD2.F32 R67, -RZ, R69.reuse.H0_H0 ;  /* 0x20000045ff437230 */ /* 0x100fe40000004100 */
[----:B------:R-:W-:Y:S01]  /*6190*/  FFMA R14, R49, R63, R14 ;  /* 0x0000003f310e7223 */ /* 0x000fe2000000000e */
[----:B------:R-:W-:Y:S02]  /*61a0*/  HADD2.F32 R70, -RZ, R69.H1_H1 ;  /* 0x30000045ff467230 */ /* 0x000fe40000004100 */
[----:B------:R-:W-:Y:S01]  /*61b0*/  FMUL R18, R47, R22 ;  /* 0x000000162f127220 */ /* 0x000fe20000400000 */
[----:B------:R-:W-:Y:S02]  /*61c0*/  HADD2.F32 R69, -RZ, R71.H0_H0 ;  /* 0x20000047ff457230 */ /* 0x000fe40000004100 */
[----:B------:R-:W-:Y:S01]  /*61d0*/  FFMA R19, R49, R66, R19 ;  /* 0x0000004231137223 */ /* 0x000fe20000000013 */
[----:B------:R-:W-:Y:S01]  /*61e0*/  FMUL R23, R47, R23 ;  /* 0x000000172f177220 */ /* 0x000fe20000400000 */
[C---:B------:R-:W-:Y:S01]  /*61f0*/  FFMA R16, R49.reuse, R65, R16 ;  /* 0x0000004131107223 */ /* 0x040fe20000000010 */
[C---:B------:R-:W-:Y:S01]  /*6200*/  FFMA R17, R49.reuse, R68, R17 ;  /* 0x0000004431117223 */ /* 0x040fe20000000011 */
        /* <DEDUP_REMOVED lines=23> */
[----:B------:R-:W-:Y:S01]  /*6380*/  F2FP.SATFINITE.E4M3.F32.PACK_AB_MERGE_C R118, R15, R10, RZ ;  /* 0x0000000a0f76723e */ /* 0x000fe200048070ff */
[----:B------:R-:W-:Y:S01]  /*6390*/  FFMA R28, R49, R51, R28 ;  /* 0x00000033311c7223 */ /* 0x000fe2000000001c */
[----:B------:R-:W-:Y:S01]  /*63a0*/  F2FP.SATFINITE.E4M3.F32.PACK_AB_MERGE_C R119, R19, R14, RZ ;  /* 0x0000000e1377723e */ /* 0x000fe200048070ff */
[C---:B------:R-:W-:Y:S01]  /*63b0*/  FFMA R29, R49.reuse, R50, R29 ;  /* 0x00000032311d7223 */ /* 0x040fe2000000001d */
[C---:B------:R-:W-:Y:S01]  /*63c0*/  FFMA R30, R49.reuse, R77, R30 ;  /* 0x0000004d311e7223 */ /* 0x040fe2000000001e */
[----:B------:R-:W-:Y:S01]  /*63d0*/  FFMA R35, R49, R52, R35 ;  /* 0x0000003431237223 */ /* 0x000fe20000000023 */
[----:B------:R-:W-:Y:S02]  /*63e0*/  F2FP.SATFINITE.E4M3.F32.PACK_AB_MERGE_C R118, R9, R8, R118 ;  /* 0x000000080976723e */ /* 0x000fe40004807076 */
[----:B------:R-:W-:Y:S02]  /*63f0*/  F2FP.SATFINITE.E4M3.F32.PACK_AB_MERGE_C R119, R13, R12, R119 ;  /* 0x0000000c0d77723e */ /* 0x000fe40004807077 */
[----:B------:R-:W-:Y:S02]  /*6400*/  F2FP.SATFINITE.E4M3.F32.PACK_AB_MERGE_C R120, R23, R18, RZ ;  /* 0x000000121778723e */ /* 0x000fe400048070ff */
[----:B------:R-:W-:Y:S01]  /*6410*/  F2FP.SATFINITE.E4M3.F32.PACK_AB_MERGE_C R121, R27, R22, RZ ;  /* 0x000000161b79723e */ /* 0x000fe200048070ff */
[----:B------:R1:W-:Y:S01]  /*6420*/  STS.128 [R100+UR49+0x2200], R116 ;  /* 0x0022007464007988 */ /* 0x0003e20008000c31 */
[----:B------:R-:W-:Y:S02]  /*6430*/  F2FP.SATFINITE.E4M3.F32.PACK_AB_MERGE_C R122, R31, R26, RZ ;  /* 0x0000001a1f7a723e */ /* 0x000fe400048070ff */
[----:B------:R-:W-:Y:S02]  /*6440*/  F2FP.SATFINITE.E4M3.F32.PACK_AB_MERGE_C R123, R35, R30, RZ ;  /* 0x0000001e237b723e */ /* 0x000fe400048070ff */
[----:B------:R-:W-:Y:S02]  /*6450*/  F2FP.SATFINITE.E4M3.F32.PACK_AB_MERGE_C R120, R17, R16, R120 ;  /* 0x000000101178723e */ /* 0x000fe40004807078 */
[----:B------:R-:W-:Y:S02]  /*6460*/  F2FP.SATFINITE.E4M3.F32.PACK_AB_MERGE_C R121, R21, R20, R121 ;  /* 0x000000141579723e */ /* 0x000fe40004807079 */
[----:B------:R-:W-:Y:S02]  /*6470*/  F2FP.SATFINITE.E4M3.F32.PACK_AB_MERGE_C R122, R25, R24, R122 ;  /* 0x00000018197a723e */ /* 0x000fe4000480707a */
[----:B------:R-:W-:Y:S02]  /*6480*/  F2FP.SATFINITE.E4M3.F32.PACK_AB_MERGE_C R123, R29, R28, R123 ;  /* 0x0000001c1d7b723e */ /* 0x000fe4000480707b */
[----:B------:R-:W-:Y:S02]  /*6490*/  LEA R32, R105, UR49, 0x3 ;  /* 0x0000003169207c11 */ /* 0x000fe4000f8e18ff */
[----:B------:R-:W-:Y:S01]  /*64a0*/  @P6 SHF.L.U32 R33, R104, 0x1f, RZ ;  /* 0x0000001f68216819 */ /* 0x000fe200000006ff */
[----:B------:R1:W-:Y:S01]  /*64b0*/  STS.128 [R114+0x2210], R120 ;  /* 0x0022107872007388 */ /* 0x0003e20000000c00 */
[----:B------:R-:W-:Y:S01]  /*64c0*/  @!PT LDS RZ, [RZ] ;  /* 0x00000000fffff984 */ /* 0x000fe20000000800 */
[----:B------:R-:W-:Y:S01]  /*64d0*/  @!PT LDS RZ, [RZ] ;  /* 0x00000000fffff984 */ /* 0x000fe20000000800 */
[----:B------:R-:W-:Y:S01]  /*64e0*/  @!PT LDS RZ, [RZ] ;  /* 0x00000000fffff984 */ /* 0x000fe20000000800 */
[----:B------:R-:W-:Y:S01]  /*64f0*/  @!PT LDS RZ, [RZ] ;  /* 0x00000000fffff984 */ /* 0x000fe20000000800 */
[----:B------:R2:W-:Y:S07]  /*6500*/  MEMBAR.ALL.CTA ;  /* 0x0000000000007992 */ /* 0x0005ee0000008000 */
[----:B--2---:R-:W2:Y:S02]  /*6510*/  FENCE.VIEW.ASYNC.S ;  /* 0x00000000000073c6 */ /* 0x004ea40000000000 */
[----:B--2---:R-:W-:Y:S06]  /*6520*/  BAR.SYNC.DEFER_BLOCKING 0x1, 0x80 ;  /* 0x0042000000007b1d */ /* 0x004fec0000010000 */
[----:B------:R-:W-:Y:S05]  /*6530*/  @P0 BRA `(.L_x_99) ;  /* 0x0000000000280947 */ /* 0x000fea0003800000 */
[----:B------:R-:W-:Y:S02]  /*6540*/  UIADD3 UR4, UPT, UPT, UR49, 0x2200, URZ ;  /* 0x0000220031047890 */ /* 0x000fe4000fffe0ff */
[----:B------:R-:W-:Y:S01]  /*6550*/  UIADD3 UR6, UP0, UPT, UR52, 0x680, URZ ;  /* 0x0000068034067890 */ /* 0x000fe2000ff1e0ff */
[----:B------:R-:W-:Y:S03]  /*6560*/  UMOV UR43, UR36 ;  /* 0x00000024002b7c82 */ /* 0x000fe60008000000 */
[----:B------:R-:W-:Y:S01]  /*6570*/  MOV R109, UR4 ;  /* 0x00000004006d7c02 */ /* 0x000fe20008000f00 */
[----:B------:R-:W-:Y:S03]  /*6580*/  UIADD3.X UR7, UPT, UPT, URZ, UR53, URZ, UP0, !UPT ;  /* 0x00000035ff077290 */ /* 0x000fe600087fe4ff */
[----:B------:R-:W-:Y:S11]  /*6590*/  R2UR UR40, R109 ;  /* 0x000000006d2872ca */ /* 0x000ff600000e0000 */
[----:B------:R-:W-:Y:S02]  /*65a0*/  @!UPT UIADD3 URZ, UPT, UPT, URZ, URZ, URZ ;  /* 0x000000fffffff290 */ /* 0x000fe4000fffe0ff */
[----:B------:R2:W-:Y:S01]  /*65b0*/  UTMASTG.3D [UR40], [UR6] ;  /* 0x00000028060073b5 */ /* 0x0005e20008010000 */
[----:B------:R0:W-:Y:S01]  /*65c0*/  UTMACMDFLUSH ;  /* 0x00000000000079b7 */ /* 0x0001e20000000000 */
[----:B--2---:R-:W-:Y:S04]  /*65d0*/  DEPBAR.LE SB0, 0x1 ;  /* 0x000080400000791a */ /* 0x004fe80000000000 */
.L_x_99:
[----:B------:R-:W-:Y:S05]  /*65e0*/  BSYNC.RECONVERGENT B0 ;  /* 0x0000000000007941 */ /* 0x000fea0003800200 */
.L_x_98:
[----:B------:R-:W-:Y:S06]  /*65f0*/  BAR.SYNC.DEFER_BLOCKING 0x1, 0x80 ;  /* 0x0042000000007b1d */ /* 0x000fec0000010000 */
[----:B------:R-:W2:Y:S01]  /*6600*/  @P6 SYNCS.PHASECHK.TRANS64.TRYWAIT P0, [R32+URZ+0x80], R33 ;  /* 0x00008021200065a7 */ /* 0x000ea200080011ff */
[----:B------:R-:W-:Y:S01]  /*6610*/  BSSY B1, `(.L_x_100) ;  /* 0x0000020000017945 */ /* 0x000fe20003800000 */
[----:B--2---:R-:W-:Y:S03]  /*6620*/  @P6 SEL R115, RZ, 0x1, !P0 ;  /* 0x00000001ff736807 */ /* 0x004fe60004000000 */
[----:B------:R-:W-:Y:S05]  /*6630*/  @!P6 BRA `(.L_x_101) ;  /* 0x000000000074e947 */ /* 0x000fea0003800000 */
[----:B------:R-:W-:Y:S01]  /*6640*/  ISETP.NE.AND P1, PT, R124, RZ, PT ;  /* 0x000000ff7c00720c */ /* 0x000fe20003f25270 */
[----:B------:R-:W-:Y:S01]  /*6650*/  BSSY B0, `(.L_x_102) ;  /* 0x0000009000007945 */ /* 0x000fe20003800000 */
[----:B------:R-:W-:Y:S11]  /*6660*/  ISETP.NE.AND P0, PT, R115, RZ, PT ;  /* 0x000000ff7300720c */ /* 0x000ff60003f05270 */
[----:B------:R-:W-:Y:S05]  /*6670*/  @P1 IMAD R0, R105, 0x1000, R100 ;  /* 0x0000100069001824 */ /* 0x000fea00078e0264 */
[----:B------:R-:W-:Y:S05]  /*6680*/  @P1 IADD3 R2, PT, PT, R0, UR49, RZ ;  /* 0x0000003100021c10 */ /* 0x000fea000fffe0ff */
[----:B------:R-:W-:Y:S01]  /*6690*/  @P1 IMAD.IADD R2, R2, 0x1, R125 ;  /* 0x0000000102021824 */ /* 0x000fe200078e027d */
[----:B------:R-:W-:Y:S06]  /*66a0*/  @P0 BRA `(.L_x_103) ;  /* 0x00000000000c0947 */ /* 0x000fec0003800000 */
[----:B------:R-:W-:Y:S04]  /*66b0*/  SHF.L.U32 R3, R104, 0x1f, RZ ;  /* 0x0000001f68037819 */ /* 0x000fe800000006ff */
[----:B------:R-:W2:Y:S02]  /*66c0*/  SYNCS.PHASECHK.TRANS64.TRYWAIT P0, [R32+URZ+0x80], R3 ;  /* 0x00008003200075a7 */ /* 0x000ea400080011ff */
[----:B--2---:R-:W-:Y:S05]  /*66d0*/  @!P0 BRA `(.L_x_104) ;  /* 0x00000018000c8947 */ /* 0x004fea0003800000 */
.L_x_103:
[----:B------:R-:W-:Y:S05]  /*66e0*/  BSYNC B0 ;  /* 0x0000000000007941 */ /* 0x000fea0003800000 */
.L_x_102:
[----:B------:R-:W-:Y:S01]  /*66f0*/  ISETP.NE.AND P0, PT, R124, RZ, PT ;  /* 0x000000ff7c00720c */ /* 0x000fe20003f05270 */
[----:B--2---:R-:W-:Y:S02]  /*6700*/  VIADD R32, R32, 0x90 ;  /* 0x0000009020207836 */ /* 0x004fe40000000000 */
[----:B------:R-:W-:Y:S02]  /*6710*/  IMAD.U32 R3, RZ, RZ, UR37 ;  /* 0x00000025ff037e24 */ /* 0x000fe4000f8e00ff */
[----:B------:R-:W-:Y:S03]  /*6720*/  VIADD R105, R105, 0x1 ;  /* 0x0000000169697836 */ /* 0x000fe60000000000 */
[----:B------:R-:W-:Y:S05]  /*6730*/  PRMT R3, R3, 0x654, R32 ;  /* 0x0000065403037816 */ /* 0x000fea0000000020 */
[----:B------:R2:W3:Y:S04]  /*6740*/  @P0 LDS.128 R80, [R0+UR49+0x200] ;  /* 0x0002003100500984 */ /* 0x0004e80008000c00 */
[----:B------:R2:W4:Y:S01]  /*6750*/  @P0 LDS.128 R84, [R2+0x210] ;  /* 0x0002100002540984 */ /* 0x0005220000000c00 */
[C---:B------:R-:W-:Y:S01]  /*6760*/  ISETP.NE.AND P0, PT, R105.reuse, 0x2, PT ;  /* 0x000000026900780c */ /* 0x040fe20003f05270 */
[----:B------:R-:W-:Y:S01]  /*6770*/  @!PT LDS RZ, [RZ] ;  /* 0x00000000fffff984 */ /* 0x000fe20000000800 */
[----:B------:R-:W-:Y:S01]  /*6780*/  @!PT LDS RZ, [RZ] ;  /* 0x00000000fffff984 */ /* 0x000fe20000000800 */
[----:B------:R-:W-:Y:S01]  /*6790*/  @!PT LDS RZ, [RZ] ;  /* 0x00000000fffff984 */ /* 0x000fe20000000800 */
[----:B------:R-:W-:Y:S01]  /*67a0*/  @!PT LDS RZ, [RZ] ;  /* 0x00000000fffff984 */ /* 0x000fe20000000800 */
[----:B------:R5:W-:Y:S06]  /*67b0*/  MEMBAR.ALL.CTA ;  /* 0x0000000000007992 */ /* 0x000bec0000008000 */
[----:B-----5:R-:W5:Y:S01]  /*67c0*/  FENCE.VIEW.ASYNC.S ;  /* 0x00000000000073c6 */ /* 0x020f620000000000 */
[----:B------:R-:W-:Y:S01]  /*67d0*/  SEL R105, R105, RZ, P0 ;  /* 0x000000ff69697207 */ /* 0x000fe20000000000 */
[----:B-----5:R5:W-:Y:S02]  /*67e0*/  SYNCS.ARRIVE.TRANS64.RED.A1T0 RZ, [R3+URZ], RZ ;  /* 0x000000ff03ff79a7 */ /* 0x020be400081004ff */
[----:B-----5:R-:W-:Y:S04]  /*67f0*/  SEL R3, RZ, 0x1, P0 ;  /* 0x00000001ff037807 */ /* 0x020fe80000000000 */
[----:B--23--:R-:W-:Y:S02]  /*6800*/  LOP3.LUT R104, R104, R3, RZ, 0x3c, !PT ;  /* 0x0000000368687212 */ /* 0x00cfe400078e3cff */
.L_x_101:
[----:B------:R-:W-:Y:S05]  /*6810*/  BSYNC B1 ;  /* 0x0000000000017941 */ /* 0x000fea0003800000 */
.L_x_100:
[----:B------:R-:W-:Y:S05]  /*6820*/  VIADD R0, R48, 0x40 ;  /* 0x0000004030007836 */ /* 0x000fea0000000000 */
[----:B------:R-:W-:Y:S04]  /*6830*/  SHF.R.U32.HI R0, RZ, 0x15, R0 ;  /* 0x00000015ff007819 */ /* 0x000fe80000011600 */
[----:B------:R-:W-:Y:S11]  /*6840*/  LOP3.LUT P0, RZ, R0, 0x3, R101, 0x48, !PT ;  /* 0x0000000300ff7812 */ /* 0x000ff60007804865 */
[----:B------:R-:W-:Y:S02]  /*6850*/  @!UPT UIADD3 URZ, UPT, UPT, URZ, URZ, URZ ;  /* 0x000000fffffff290 */ /* 0x000fe4000fffe0ff */
[----:B------:R-:W-:Y:S05]  /*6860*/  @!P0 BRA `(.L_x_105) ;  /* 0x0000000000408947 */ /* 0x000fea0003800000 */
[----:B------:R-:W2:Y:S01]  /*6870*/  LDCU.64 UR8, c[0x4][0x70] ;  /* 0x01000e00ff0877ac */ /* 0x000ea20008000a00 */
[----:B------:R-:W-:Y:S01]  /*6880*/  MOV R3, 0x0 ;  /* 0x0000000000037802 */ /* 0x000fe20000000f00 */
[----:B------:R-:W-:Y:S02]  /*6890*/  HFMA2 R12, -RZ, RZ, 0, 5.9604644775390625e-08 ;  /* 0x00000001ff0c7431 */ /* 0x000fe400000001ff */
[----:B------:R-:W-:Y:S02]  /*68a0*/  IMAD.MOV.U32 R8, RZ, RZ, 0x192 ;  /* 0x00000192ff087424 */ /* 0x000fe400078e00ff */
[----:B------:R-:W-:Y:S01]  /*68b0*/  IMAD.MOV.U32 R13, RZ, RZ, RZ ;  /* 0x000000ffff0d7224 */ /* 0x000fe200078e00ff */
[----:B------:R-:W3:Y:S01]  /*68c0*/  LDCU.64 UR6, c[0x4][0x78] ;  /* 0x01000f00ff0677ac */ /* 0x000ee20008000a00 */
[----:B------:R-:W1:Y:S01]  /*68d0*/  LDC.64 R2, c[0x4][R3] ;  /* 0x0100000003027b82 */ /* 0x000e620000000a00 */
[----:B------:R-:W5:Y:S01]  /*68e0*/  LDCU.64 UR4, c[0x4][0x10] ;  /* 0x01000200ff0477ac */ /* 0x000f620008000a00 */
[----:B--2---:R-:W-:Y:S01]  /*68f0*/  MOV R5, UR9 ;  /* 0x0000000900057c02 */ /* 0x004fe20008000f00 */
[----:B------:R-:W-:Y:S01]  /*6900*/  IMAD.U32 R4, RZ, RZ, UR8 ;  /* 0x00000008ff047e24 */ /* 0x000fe2000f8e00ff */
[----:B---3--:R-:W-:Y:S01]  /*6910*/  MOV R7, UR7 ;  /* 0x0000000700077c02 */ /* 0x008fe20008000f00 */
[----:B------:R-:W-:Y:S01]  /*6920*/  IMAD.U32 R6, RZ, RZ, UR6 ;  /* 0x00000006ff067e24 */ /* 0x000fe2000f8e00ff */
[----:B-----5:R-:W-:Y:S01]  /*6930*/  MOV R11, UR5 ;  /* 0x00000005000b7c02 */ /* 0x020fe20008000f00 */
[----:B------:R-:W-:Y:S02]  /*6940*/  IMAD.U32 R10, RZ, RZ, UR4 ;  /* 0x00000004ff0a7e24 */ /* 0x000fe4000f8e00ff */
[----:B------:R-:W-:Y:S07]  /*6950*/  LEPC R20, `(.L_x_105) ;  /* 0x000000001014794e */ /* 0x000fee0000000000 */
[----:B-1--4-:R-:W-:Y:S05]  /*6960*/  CALL.ABS.NOINC R2 ;  /* 0x0000000002007343 */ /* 0x012fea0003c00000 */
.L_x_105:
[----:B------:R-:W-:Y:S01]  /*6970*/  ISETP.NE.AND P0, PT, R110, RZ, PT ;  /* 0x000000ff6e00720c */ /* 0x000fe20003f05270 */
[----:B------:R-:W-:Y:S05]  /*6980*/  WARPSYNC.ALL ;  /* 0x0000000000007948 */ /* 0x000fea0003800000 */
[----:B------:R-:W-:Y:S01]  /*6990*/  R2UR UR4, R48 ;  /* 0x00000000300472ca */ /* 0x000fe200000e0000 */
[----:B------:R-:W-:Y:S01]  /*69a0*/  BSSY.RECONVERGENT B0, `(.L_x_106) ;  /* 0x000009c000007945 */ /* 0x000fe20003800200 */
[-C--:B------:R-:W-:Y:S02]  /*69b0*/  F2FP.F16.E4M3.UNPACK_B R51, R80.reuse ;  /* 0x00000050ff33723e */ /* 0x080fe400020006ff */
[----:B------:R-:W-:Y:S02]  /*69c0*/  F2FP.F16.E4M3.UNPACK_B R80, R80.H1 ;  /* 0x00000050ff50723e */ /* 0x000fe400030006ff */
[-C--:B------:R-:W-:Y:S01]  /*69d0*/  F2FP.F16.E4M3.UNPACK_B R55, R81.reuse ;  /* 0x00000051ff37723e */ /* 0x080fe200020006ff */
[--C-:B------:R-:W-:Y:S01]  /*69e0*/  HADD2.F32 R50, -RZ, R51.reuse.H0_H0 ;  /* 0x20000033ff327230 */ /* 0x100fe20000004100 */
[----:B------:R-:W-:Y:S01]  /*69f0*/  F2FP.F16.E4M3.UNPACK_B R81, R81.H1 ;  /* 0x00000051ff51723e */ /* 0x000fe200030006ff */
[----:B------:R-:W-:Y:S01]  /*6a00*/  HADD2.F32 R52, -RZ, R51.H1_H1 ;  /* 0x30000033ff347230 */ /* 0x000fe20000004100 */
[-C--:B------:R-:W-:Y:S01]  /*6a10*/  F2FP.F16.E4M3.UNPACK_B R59, R82.reuse ;  /* 0x00000052ff3b723e */ /* 0x080fe200020006ff */
[--C-:B------:R-:W-:Y:S01]  /*6a20*/  HADD2.F32 R51, -RZ, R80.reuse.H0_H0 ;  /* 0x20000050ff337230 */ /* 0x100fe20000004100 */
[----:B------:R-:W-:Y:S01]  /*6a30*/  F2FP.F16.E4M3.UNPACK_B R82, R82.H1 ;  /* 0x00000052ff52723e */ /* 0x000fe200030006ff */
[----:B------:R-:W-:Y:S01]  /*6a40*/  LDTM.16dp32bit_t0_t15.x32 R4, tmem[UR4+0x40] ;  /* 0x00004004000479ee */ /* 0x000fe20008a80000 */
[----:B------:R-:W2:Y:S01]  /*6a50*/  LDTM.16dp32bit_t16_t31.x32 R4, tmem[UR4+0x60] ;  /* 0x00006004000479ee */ /* 0x000ea20008aa0000 */
[----:B------:R-:W-:Y:S01]  /*6a60*/  NOP ;  /* 0x0000000000007918 */ /* 0x000fe20000000000 */
[--C-:B------:R-:W-:Y:S01]  /*6a70*/  HADD2.F32 R53, -RZ, R55.reuse.H0_H0 ;  /* 0x20000037ff357230 */ /* 0x100fe20000004100 */
[----:B------:R-:W-:Y:S01]  /*6a80*/  R2UR UR5, R113 ;  /* 0x00000000710572ca */ /* 0x000fe200000e0000 */
[----:B------:R-:W-:Y:S01]  /*6a90*/  HADD2.F32 R56, -RZ, R55.H1_H1 ;  /* 0x30000037ff387230 */ /* 0x000fe20000004100 */
[----:B------:R-:W-:Y:S01]  /*6aa0*/  F2FP.F16.E4M3.UNPACK_B R63, R83 ;  /* 0x00000053ff3f723e */ /* 0x000fe200020006ff */
[--C-:B------:R-:W-:Y:S01]  /*6ab0*/  HADD2.F32 R57, -RZ, R59.reuse.H0_H0 ;  /* 0x2000003bff397230 */ /* 0x100fe20000004100 */
[----:B----4-:R-:W-:Y:S01]  /*6ac0*/  F2FP.F16.E4M3.UNPACK_B R67, R84 ;  /* 0x00000054ff43723e */ /* 0x010fe200020006ff */
[----:B------:R-:W-:Y:S01]  /*6ad0*/  HADD2.F32 R60, -RZ, R59.H1_H1 ;  /* 0x3000003bff3c7230 */ /* 0x000fe20000004100 */
[----:B------:R-:W-:Y:S01]  /*6ae0*/  F2FP.F16.E4M3.UNPACK_B R71, R85 ;  /* 0x00000055ff47723e */ /* 0x000fe200020006ff */
[--C-:B------:R-:W-:Y:S01]  /*6af0*/  HADD2.F32 R61, -RZ, R63.reuse.H0_H0 ;  /* 0x2000003fff3d7230 */ /* 0x100fe20000004100 */
[----:B------:R-:W-:Y:S01]  /*6b00*/  F2FP.F16.E4M3.UNPACK_B R75, R86 ;  /* 0x00000056ff4b723e */ /* 0x000fe200020006ff */
[----:B------:R-:W-:Y:S01]  /*6b10*/  HADD2.F32 R64, -RZ, R63.H1_H1 ;  /* 0x3000003fff407230 */ /* 0x000fe20000004100 */
[----:B------:R-:W-:Y:S01]  /*6b20*/  F2FP.F16.E4M3.UNPACK_B R77, R87 ;  /* 0x00000057ff4d723e */ /* 0x000fe200020006ff */
[--C-:B------:R-:W-:Y:S01]  /*6b30*/  HADD2.F32 R65, -RZ, R67.reuse.H0_H0 ;  /* 0x20000043ff417230 */ /* 0x100fe20000004100 */
[----:B------:R-:W-:Y:S01]  /*6b40*/  F2FP.F16.E4M3.UNPACK_B R83, R83.H1 ;  /* 0x00000053ff53723e */ /* 0x000fe200030006ff */
[----:B------:R-:W-:Y:S01]  /*6b50*/  UIADD3 UR5, UPT, UPT, UR5, 0xf0, URZ ;  /* 0x000000f005057890 */ /* 0x000fe2000fffe0ff */
[----:B------:R-:W-:Y:S01]  /*6b60*/  HADD2.F32 R67, -RZ, R67.H1_H1 ;  /* 0x30000043ff437230 */ /* 0x000fe20000004100 */
[----:B------:R-:W-:Y:S01]  /*6b70*/  F2FP.F16.E4M3.UNPACK_B R84, R84.H1 ;  /* 0x00000054ff54723e */ /* 0x000fe200030006ff */
[--C-:B------:R-:W-:Y:S01]  /*6b80*/  HADD2.F32 R69, -RZ, R71.reuse.H0_H0 ;  /* 0x20000047ff457230 */ /* 0x100fe20000004100 */
[----:B------:R-:W-:Y:S01]  /*6b90*/  UPRMT UR5, UR37, 0x654, UR5 ;  /* 0x0000065425057896 */ /* 0x000fe20008000005 */
[----:B------:R-:W-:Y:S01]  /*6ba0*/  HADD2.F32 R72, -RZ, R71.H1_H1 ;  /* 0x30000047ff487230 */ /* 0x000fe20000004100 */
[----:B------:R-:W-:Y:S01]  /*6bb0*/  F2FP.F16.E4M3.UNPACK_B R85, R85.H1 ;  /* 0x00000055ff55723e */ /* 0x000fe200030006ff */
[--C-:B------:R-:W-:Y:S02]  /*6bc0*/  HADD2.F32 R73, -RZ, R75.reuse.H0_H0 ;  /* 0x2000004bff497230 */ /* 0x100fe40000004100 */
[C---:B--2---:R-:W-:Y:S01]  /*6bd0*/  FMUL R4, R47.reuse, R4 ;  /* 0x000000042f047220 */ /* 0x044fe20000400000 */
[C---:B------:R-:W-:Y:S01]  /*6be0*/  FMUL R5, R47.reuse, R5 ;  /* 0x000000052f057220 */ /* 0x040fe20000400000 */
[C---:B------:R-:W-:Y:S01]  /*6bf0*/  FMUL R8, R47.reuse, R8 ;  /* 0x000000082f087220 */ /* 0x040fe20000400000 */
[----:B------:R-:W-:Y:S01]  /*6c00*/  FMUL R9, R47, R9 ;  /* 0x000000092f097220 */ /* 0x000fe20000400000 */
[C---:B------:R-:W-:Y:S01]  /*6c10*/  FFMA R4, R49.reuse, R50, R4 ;  /* 0x0000003231047223 */ /* 0x040fe20000000004 */
[----:B------:R-:W-:Y:S01]  /*6c20*/  SYNCS.ARRIVE.TRANS64.RED.A1T0 RZ, [UR5], RZ ;  /* 0x000000ffffff79a7 */ /* 0x000fe20008100405 */
        /* <DEDUP_REMOVED lines=18> */
[--C-:B------:R-:W-:Y:S02]  /*6d50*/  HADD2.F32 R55, -RZ, R81.reuse.H0_H0 ;  /* 0x20000051ff377230 */ /* 0x100fe40000004100 */
[----:B------:R-:W-:Y:S01]  /*6d60*/  FMUL R10, R47, R10 ;  /* 0x0000000a2f0a7220 */ /* 0x000fe20000400000 */
[C---:B------:R-:W-:Y:S01]  /*6d70*/  FFMA R6, R49.reuse, R51, R6 ;  /* 0x0000003331067223 */ /* 0x040fe20000000006 */
[----:B------:R-:W-:Y:S02]  /*6d80*/  HADD2.F32 R58, -RZ, R81.H1_H1 ;  /* 0x30000051ff3a7230 */ /* 0x000fe40000004100 */
[C---:B------:R-:W-:Y:S01]  /*6d90*/  FFMA R7, R49.reuse, R54, R7 ;  /* 0x0000003631077223 */ /* 0x040fe20000000007 */
[C---:B------:R-:W-:Y:S01]  /*6da0*/  FFMA R8, R49.reuse, R53, R8 ;  /* 0x0000003531087223 */ /* 0x040fe20000000008 */
[C---:B------:R-:W-:Y:S01]  /*6db0*/  FFMA R9, R49.reuse, R56, R9 ;  /* 0x0000003831097223 */ /* 0x040fe20000000009 */
[----:B------:R-:W-:Y:S01]  /*6dc0*/  FFMA R10, R49, R55, R10 ;  /* 0x00000037310a7223 */ /* 0x000fe2000000000a */
[----:B------:R-:W-:Y:S01]  /*6dd0*/  HADD2.F32 R51, -RZ, R77.H0_H0 ;  /* 0x2000004dff337230 */ /* 0x000fe20000004100 */
[----:B-1----:R-:W-:Y:S01]  /*6de0*/  F2FP.SATFINITE.E4M3.F32.PACK_AB_MERGE_C R116, R7, R6, RZ ;  /* 0x000000060774723e */ /* 0x002fe200048070ff */
[C---:B------:R-:W-:Y:S01]  /*6df0*/  FMUL R11, R47.reuse, R11 ;  /* 0x0000000b2f0b7220 */ /* 0x040fe20000400000 */
[--C-:B------:R-:W-:Y:S02]  /*6e00*/  HADD2.F32 R59, -RZ, R82.reuse.H0_H0 ;  /* 0x20000052ff3b7230 */ /* 0x100fe40000004100 */
[----:B------:R-:W-:Y:S01]  /*6e10*/  FMUL R14, R47, R14 ;  /* 0x0000000e2f0e7220 */ /* 0x000fe20000400000 */
[----:B------:R-:W-:Y:S01]  /*6e20*/  HADD2.F32 R62, -RZ, R82.H1_H1 ;  /* 0x30000052ff3e7230 */ /* 0x000fe20000004100 */
[----:B------:R-:W-:Y:S01]  /*6e30*/  F2FP.SATFINITE.E4M3.F32.PACK_AB_MERGE_C R116, R5, R4, R116 ;  /* 0x000000040574723e */ /* 0x000fe20004807074 */
[C---:B------:R-:W-:Y:S01]  /*6e40*/  FFMA R11, R49.reuse, R58, R11 ;  /* 0x0000003a310b7223 */ /* 0x040fe2000000000b */
[C---:B------:R-:W-:Y:S01]  /*6e50*/  FFMA R12, R49.reuse, R57, R12 ;  /* 0x00000039310c7223 */ /* 0x040fe2000000000c */
[C---:B------:R-:W-:Y:S01]  /*6e60*/  FFMA R13, R49.reuse, R60, R13 ;  /* 0x0000003c310d7223 */ /* 0x040fe2000000000d */
[----:B------:R-:W-:Y:S01]  /*6e70*/  F2FP.F16.E4M3.UNPACK_B R86, R86.H1 ;  /* 0x00000056ff56723e */ /* 0x000fe200030006ff */
[----:B------:R-:W-:Y:S01]  /*6e80*/  FFMA R14, R49, R59, R14 ;  /* 0x0000003b310e7223 */ /* 0x000fe2000000000e */
[----:B------:R-:W-:Y:S01]  /*6e90*/  F2FP.SATFINITE.E4M3.F32.PACK_AB_MERGE_C R117, R11, R10, RZ ;  /* 0x0000000a0b75723e */ /* 0x000fe200048070ff */
[C---:B------:R-:W-:Y:S01]  /*6ea0*/  FMUL R15, R47.reuse, R15 ;  /* 0x0000000f2f0f7220 */ /* 0x040fe20000400000 */
[--C-:B------:R-:W-:Y:S02]  /*6eb0*/  HADD2.F32 R63, -RZ, R83.reuse.H0_H0 ;  /* 0x20000053ff3f7230 */ /* 0x100fe40000004100 */
[----:B------:R-:W-:Y:S01]  /*6ec0*/  FMUL R18, R47, R18 ;  /* 0x000000122f127220 */ /* 0x000fe20000400000 */
[----:B------:R-:W-:Y:S01]  /*6ed0*/  HADD2.F32 R66, -RZ, R83.H1_H1 ;  /* 0x30000053ff427230 */ /* 0x000fe20000004100 */
[----:B------:R-:W-:Y:S01]  /*6ee0*/  F2FP.SATFINITE.E4M3.F32.PACK_AB_MERGE_C R117, R9, R8, R117 ;  /* 0x000000080975723e */ /* 0x000fe20004807075 */
[C---:B------:R-:W-:Y:S01]  /*6ef0*/  FFMA R15, R49.reuse, R62, R15 ;  /* 0x0000003e310f7223 */ /* 0x040fe2000000000f */
[C---:B------:R-:W-:Y:S01]  /*6f00*/  FFMA R16, R49.reuse, R61, R16 ;  /* 0x0000003d31107223 */ /* 0x040fe20000000010 */
[----:B------:R-:W-:Y:S01]  /*6f10*/  FFMA R17, R49, R64, R17 ;  /* 0x0000004031117223 */ /* 0x000fe20000000011 */
[----:B------:R-:W-:Y:S01]  /*6f20*/  FMUL R19, R47, R19 ;  /* 0x000000132f137220 */ /* 0x000fe20000400000 */
        /* <DEDUP_REMOVED lines=15> */
[----:B------:R-:W-:Y:S01]  /*7020*/  F2FP.F16.E4M3.UNPACK_B R87, R87.H1 ;  /* 0x00000057ff57723e */ /* 0x000fe200030006ff */
        /* <DEDUP_REMOVED lines=32> */
[----:B------:R-:W-:Y:S03]  /*7230*/  IADD3 R79, PT, PT, R44, 0x1, RZ ;  /* 0x000000012c4f7810 */ /* 0x000fe60007ffe0ff */
        /* <DEDUP_REMOVED lines=9> */
[----:B------:R-:W-:Y:S02]  /*72d0*/  UIADD3 UR8, UP0, UPT, UR52, 0x680, URZ ;  /* 0x0000068034087890 */ /* 0x000fe4000ff1e0ff */
[----:B------:R-:W-:Y:S02]  /*72e0*/  UIADD3 UR5, UPT, UPT, UR41, 0x40, URZ ;  /* 0x0000004029057890 */ /* 0x000fe4000fffe0ff */
[----:B------:R-:W-:Y:S02]  /*72f0*/  UIADD3 UR4, UPT, UPT, UR49, 0x3200, URZ ;  /* 0x0000320031047890 */ /* 0x000fe4000fffe0ff */
[----:B------:R-:W-:Y:S01]  /*7300*/  UIADD3.X UR9, UPT, UPT, URZ, UR53, URZ, UP0, !UPT ;  /* 0x00000035ff097290 */ /* 0x000fe200087fe4ff */
[----:B------:R-:W-:Y:S01]  /*7310*/  UMOV UR6, UR42 ;  /* 0x0000002a00067c82 */ /* 0x000fe20008000000 */
[----:B------:R-:W-:Y:S07]  /*7320*/  UMOV UR7, UR36 ;  /* 0x0000002400077c82 */ /* 0x000fee0008000000 */
[----:B------:R2:W-:Y:S01]  /*7330*/  UTMASTG.3D [UR4], [UR8] ;  /* 0x00000004080073b5 */ /* 0x0005e20008010000 */
[----:B------:R0:W-:Y:S01]  /*7340*/  UTMACMDFLUSH ;  /* 0x00000000000079b7 */ /* 0x0001e20000000000 */
[----:B--2---:R-:W-:Y:S04]  /*7350*/  DEPBAR.LE SB0, 0x1 ;  /* 0x000080400000791a */ /* 0x004fe80000000000 */
.L_x_107:
[----:B------:R-:W-:Y:S05]  /*7360*/  BSYNC.RECONVERGENT B0 ;  /* 0x0000000000007941 */ /* 0x000fea0003800200 */
.L_x_106:
[----:B------:R-:W-:Y:S01]  /*7370*/  BAR.SYNC.DEFER_BLOCKING 0x1, 0x80 ;  /* 0x0042000000007b1d */ /* 0x000fe20000010000 */
[----:B------:R-:W-:Y:S01]  /*7380*/  ISETP.NE.AND P2, PT, R111, RZ, PT ;  /* 0x000000ff6f00720c */ /* 0x000fe20003f45270 */
[----:B------:R-:W-:Y:S01]  /*7390*/  IMAD.IADD R20, R43, 0x1, R94 ;  /* 0x000000012b147824 */ /* 0x000fe200078e025e */
[----:B------:R-:W-:Y:S01]  /*73a0*/  ISETP.NE.AND P0, PT, R112, 0x2, PT ;  /* 0x000000027000780c */ /* 0x000fe20003f05270 */
[----:B------:R-:W-:Y:S01]  /*73b0*/  IMAD.IADD R21, R45, 0x1, R96 ;  /* 0x000000012d157824 */ /* 0x000fe200078e0260 */
[----:B------:R-:W-:Y:S02]  /*73c0*/  ISETP.NE.AND P1, PT, R79, 0x4, PT ;  /* 0x000000044f00780c */ /* 0x000fe40003f25270 */
[----:B------:R-:W-:Y:S02]  /*73d0*/  SEL R3, RZ, 0x1, P0 ;  /* 0x00000001ff037807 */ /* 0x000fe40000000000 */
[----:B------:R-:W-:Y:S02]  /*73e0*/  SEL R0, RZ, 0x1, P1 ;  /* 0x00000001ff007807 */ /* 0x000fe40000800000 */
[----:B------:R-:W-:Y:S02]  /*73f0*/  LOP3.LUT R106, R106, R3, RZ, 0x3c, !PT ;  /* 0x000000036a6a7212 */ /* 0x000fe400078e3cff */
[----:B------:R-:W-:Y:S02]  /*7400*/  LOP3.LUT R107, R107, R0, RZ, 0x3c, !PT ;  /* 0x000000006b6b7212 */ /* 0x000fe400078e3cff */
[----:B------:R-:W-:Y:S02]  /*7410*/  @P2 R2UR UR36, R103 ;  /* 0x00000000672422ca */ /* 0x000fe400000e0000 */
[----:B------:R-:W-:Y:S02]  /*7420*/  SEL R112, R112, RZ, P0 ;  /* 0x000000ff70707207 */ /* 0x000fe40000000000 */
[----:B------:R-:W-:Y:S01]  /*7430*/  SEL R44, R79, RZ, P1 ;  /* 0x000000ff4f2c7207 */ /* 0x000fe20000800000 */
[----:B------:R-:W-:Y:S10]  /*7440*/  @P2 BRA `(.L_x_108) ;  /* 0xffffffd400f82947 */ /* 0x000ff4000383ffff */
[----:B------:R-:W-:Y:S05]  /*7450*/  EXIT ;  /* 0x000000000000794d */ /* 0x000fea0003800000 */
.L_x_19:
[----:B--2---:R2:W1:Y:S02]  /*7460*/  SYNCS.PHASECHK.TRANS64.TRYWAIT P0, [R3+URZ+0x120], R2 ;  /* 0x00012002030075a7 */ /* 0x00446400080011ff */
[----:B-1----:R-:W-:Y:S05]  /*7470*/  @!P0 NANOSLEEP.SYNCS 0x989680 ;  /* 0x009896800000895d */ /* 0x002fea0003900000 */
[----:B------:R-:W1:Y:S02]  /*7480*/  @!P0 SYNCS.PHASECHK.TRANS64 P0, [R3+URZ+0x120], R2 ;  /* 0x00012002030085a7 */ /* 0x000e6400080010ff */
[----:B-1----:R-:W-:Y:S05]  /*7490*/  @!P0 BRA `(.L_x_19) ;  /* 0xfffffffc00f08947 */ /* 0x002fea000383ffff */
[----:B------:R-:W-:Y:S05]  /*74a0*/  BRA `(.L_x_109) ;  /* 0xffffffa000607947 */ /* 0x000fea000383ffff */
.L_x_22:
[----:B-1----:R-:W-:-:S07]  /*74b0*/  MOV R2, UR33 ;  /* 0x0000002100027c02 */ /* 0x002fce0008000f00 */
.L_x_110:
[----:B-1----:R1:W2:Y:S02]  /*74c0*/  SYNCS.PHASECHK.TRANS64.TRYWAIT P0, [R2+URZ+0x40], R5 ;  /* 0x00004005020075a7 */ /* 0x0022a400080011ff */
[----:B--2---:R-:W-:Y:S05]  /*74d0*/  @!P0 NANOSLEEP.SYNCS 0x989680 ;  /* 0x009896800000895d */ /* 0x004fea0003900000 */
[----:B------:R-:W2:Y:S02]  /*74e0*/  @!P0 SYNCS.PHASECHK.TRANS64 P0, [R2+URZ+0x40], R5 ;  /* 0x00004005020085a7 */ /* 0x000ea400080010ff */
[----:B--2---:R-:W-:Y:S05]  /*74f0*/  @!P0 BRA `(.L_x_110) ;  /* 0xfffffffc00f08947 */ /* 0x004fea000383ffff */
[----:B------:R-:W-:Y:S05]  /*7500*/  BRA `(.L_x_21) ;  /* 0xffffffa000b07947 */ /* 0x000fea000383ffff */
.L_x_28:
[----:B-1----:R-:W-:-:S07]  /*7510*/  MOV R2, UR17 ;  /* 0x0000001100027c02 */ /* 0x002fce0008000f00 */
.L_x_111:
[----:B-1----:R1:W2:Y:S02]  /*7520*/  SYNCS.PHASECHK.TRANS64.TRYWAIT P0, [R2+URZ+0x40], R5 ;  /* 0x00004005020075a7 */ /* 0x0022a400080011ff */
[----:B--2---:R-:W-:Y:S05]  /*7530*/  @!P0 NANOSLEEP.SYNCS 0x989680 ;  /* 0x009896800000895d */ /* 0x004fea0003900000 */
[----:B------:R-:W2:Y:S02]  /*7540*/  @!P0 SYNCS.PHASECHK.TRANS64 P0, [R2+URZ+0x40], R5 ;  /* 0x00004005020085a7 */ /* 0x000ea400080010ff */
[----:B--2---:R-:W-:Y:S05]  /*7550*/  @!P0 BRA `(.L_x_111) ;  /* 0xfffffffc00f08947 */ /* 0x004fea000383ffff */
[----:B------:R-:W-:Y:S05]  /*7560*/  BRA `(.L_x_27) ;  /* 0xffffffa400587947 */ /* 0x000fea000383ffff */
.L_x_32:
[----:B-1----:R1:W2:Y:S02]  /*7570*/  SYNCS.PHASECHK.TRANS64.TRYWAIT P0, [R2+URZ+0xb0], R3 ;  /* 0x0000b003020075a7 */ /* 0x0022a400080011ff */
[----:B--2---:R-:W-:Y:S05]  /*7580*/  @!P0 NANOSLEEP.SYNCS 0x989680 ;  /* 0x009896800000895d */ /* 0x004fea0003900000 */
[----:B------:R-:W2:Y:S02]  /*7590*/  @!P0 SYNCS.PHASECHK.TRANS64 P0, [R2+URZ+0xb0], R3 ;  /* 0x0000b003020085a7 */ /* 0x000ea400080010ff */
[----:B--2---:R-:W-:Y:S05]  /*75a0*/  @!P0 BRA `(.L_x_32) ;  /* 0xfffffffc00f08947 */ /* 0x004fea000383ffff */
[----:B------:R-:W-:Y:S05]  /*75b0*/  BRA `(.L_x_112) ;  /* 0xffffffa400e87947 */ /* 0x000fea000383ffff */
.L_x_36:
[----:B----4-:R-:W-:-:S07]  /*75c0*/  MOV R0, UR5 ;  /* 0x0000000500007c02 */ /* 0x010fce0008000f00 */
.L_x_113:
[----:B-1----:R1:W2:Y:S02]  /*75d0*/  SYNCS.PHASECHK.TRANS64.TRYWAIT P0, [R0+URZ], R3 ;  /* 0x00000003000075a7 */ /* 0x0022a400080011ff */
[----:B--2---:R-:W-:Y:S05]  /*75e0*/  @!P0 NANOSLEEP.SYNCS 0x989680 ;  /* 0x009896800000895d */ /* 0x004fea0003900000 */
[----:B------:R-:W2:Y:S02]  /*75f0*/  @!P0 SYNCS.PHASECHK.TRANS64 P0, [R0+URZ], R3 ;  /* 0x00000003000085a7 */ /* 0x000ea400080010ff */
[----:B--2---:R-:W-:Y:S05]  /*7600*/  @!P0 BRA `(.L_x_113) ;  /* 0xfffffffc00f08947 */ /* 0x004fea000383ffff */
[----:B------:R-:W-:Y:S05]  /*7610*/  BRA `(.L_x_114) ;  /* 0xffffffac00587947 */ /* 0x000fea000383ffff */
.L_x_37:
[----:B----4-:R-:W-:-:S07]  /*7620*/  MOV R0, UR5 ;  /* 0x0000000500007c02 */ /* 0x010fce0008000f00 */
.L_x_115:
[----:B-1----:R1:W2:Y:S02]  /*7630*/  SYNCS.PHASECHK.TRANS64.TRYWAIT P0, [R0+URZ], R3 ;  /* 0x00000003000075a7 */ /* 0x0022a400080011ff */
[----:B--2---:R-:W-:Y:S05]  /*7640*/  @!P0 NANOSLEEP.SYNCS 0x989680 ;  /* 0x009896800000895d */ /* 0x004fea0003900000 */
[----:B------:R-:W2:Y:S02]  /*7650*/  @!P0 SYNCS.PHASECHK.TRANS64 P0, [R0+URZ], R3 ;  /* 0x00000003000085a7 */ /* 0x000ea400080010ff */
[----:B--2---:R-:W-:Y:S05]  /*7660*/  @!P0 BRA `(.L_x_115) ;  /* 0xfffffffc00f08947 */ /* 0x004fea000383ffff */
[----:B------:R-:W-:Y:S05]  /*7670*/  BRA `(.L_x_116) ;  /* 0xffffffac00647947 */ /* 0x000fea000383ffff */
.L_x_38:
[----:B----4-:R-:W-:-:S07]  /*7680*/  MOV R0, UR5 ;  /* 0x0000000500007c02 */ /* 0x010fce0008000f00 */
.L_x_117:
[----:B-1----:R1:W2:Y:S02]  /*7690*/  SYNCS.PHASECHK.TRANS64.TRYWAIT P0, [R0+URZ], R3 ;  /* 0x00000003000075a7 */ /* 0x0022a400080011ff */
[----:B--2---:R-:W-:Y:S05]  /*76a0*/  @!P0 NANOSLEEP.SYNCS 0x989680 ;  /* 0x009896800000895d */ /* 0x004fea0003900000 */
[----:B------:R-:W2:Y:S02]  /*76b0*/  @!P0 SYNCS.PHASECHK.TRANS64 P0, [R0+URZ], R3 ;  /* 0x00000003000085a7 */ /* 0x000ea400080010ff */
[----:B--2---:R-:W-:Y:S05]  /*76c0*/  @!P0 BRA `(.L_x_117) ;  /* 0xfffffffc00f08947 */ /* 0x004fea000383ffff */
[----:B------:R-:W-:Y:S05]  /*76d0*/  BRA `(.L_x_118) ;  /* 0xffffffac00707947 */ /* 0x000fea000383ffff */
.L_x_39:
[----:B----4-:R-:W-:-:S07]  /*76e0*/  MOV R0, UR5 ;  /* 0x0000000500007c02 */ /* 0x010fce0008000f00 */
.L_x_119:
[----:B-1----:R1:W2:Y:S02]  /*76f0*/  SYNCS.PHASECHK.TRANS64.TRYWAIT P0, [R0+URZ], R3 ;  /* 0x00000003000075a7 */ /* 0x0022a400080011ff */
[----:B--2---:R-:W-:Y:S05]  /*7700*/  @!P0 NANOSLEEP.SYNCS 0x989680 ;  /* 0x009896800000895d */ /* 0x004fea0003900000 */
[----:B------:R-:W2:Y:S02]  /*7710*/  @!P0 SYNCS.PHASECHK.TRANS64 P0, [R0+URZ], R3 ;  /* 0x00000003000085a7 */ /* 0x000ea400080010ff */
[----:B--2---:R-:W-:Y:S05]  /*7720*/  @!P0 BRA `(.L_x_119) ;  /* 0xfffffffc00f08947 */ /* 0x004fea000383ffff */
[----:B------:R-:W-:Y:S05]  /*7730*/  BRA `(.L_x_120) ;  /* 0xffffffac007c7947 */ /* 0x000fea000383ffff */
.L_x_40:
[----:B----4-:R-:W-:-:S07]  /*7740*/  MOV R0, UR5 ;  /* 0x0000000500007c02 */ /* 0x010fce0008000f00 */
.L_x_121:
[----:B-1----:R1:W2:Y:S02]  /*7750*/  SYNCS.PHASECHK.TRANS64.TRYWAIT P0, [R0+URZ], R3 ;  /* 0x00000003000075a7 */ /* 0x0022a400080011ff */
[----:B--2---:R-:W-:Y:S05]  /*7760*/  @!P0 NANOSLEEP.SYNCS 0x989680 ;  /* 0x009896800000895d */ /* 0x004fea0003900000 */
[----:B------:R-:W2:Y:S02]  /*7770*/  @!P0 SYNCS.PHASECHK.TRANS64 P0, [R0+URZ], R3 ;  /* 0x00000003000085a7 */ /* 0x000ea400080010ff */
[----:B--2---:R-:W-:Y:S05]  /*7780*/  @!P0 BRA `(.L_x_121) ;  /* 0xfffffffc00f08947 */ /* 0x004fea000383ffff */
[----:B------:R-:W-:Y:S05]  /*7790*/  BRA `(.L_x_122) ;  /* 0xffffffac00887947 */ /* 0x000fea000383ffff */
.L_x_41:
[----:B----4-:R-:W-:-:S07]  /*77a0*/  MOV R0, UR5 ;  /* 0x0000000500007c02 */ /* 0x010fce0008000f00 */
.L_x_123:
[----:B-1----:R1:W2:Y:S02]  /*77b0*/  SYNCS.PHASECHK.TRANS64.TRYWAIT P0, [R0+URZ], R3 ;  /* 0x00000003000075a7 */ /* 0x0022a400080011ff */
[----:B--2---:R-:W-:Y:S05]  /*77c0*/  @!P0 NANOSLEEP.SYNCS 0x989680 ;  /* 0x009896800000895d */ /* 0x004fea0003900000 */
[----:B------:R-:W2:Y:S02]  /*77d0*/  @!P0 SYNCS.PHASECHK.TRANS64 P0, [R0+URZ], R3 ;  /* 0x00000003000085a7 */ /* 0x000ea400080010ff */
[----:B--2---:R-:W-:Y:S05]  /*77e0*/  @!P0 BRA `(.L_x_123) ;  /* 0xfffffffc00f08947 */ /* 0x004fea000383ffff */
[----:B------:R-:W-:Y:S05]  /*77f0*/  BRA `(.L_x_124) ;  /* 0xffffffac00947947 */ /* 0x000fea000383ffff */
.L_x_42:
[----:B----4-:R-:W-:-:S07]  /*7800*/  MOV R0, UR5 ;  /* 0x0000000500007c02 */ /* 0x010fce0008000f00 */
.L_x_125:
[----:B-1----:R1:W2:Y:S02]  /*7810*/  SYNCS.PHASECHK.TRANS64.TRYWAIT P0, [R0+URZ], R3 ;  /* 0x00000003000075a7 */ /* 0x0022a400080011ff */
[----:B--2---:R-:W-:Y:S05]  /*7820*/  @!P0 NANOSLEEP.SYNCS 0x989680 ;  /* 0x009896800000895d */ /* 0x004fea0003900000 */
[----:B------:R-:W2:Y:S02]  /*7830*/  @!P0 SYNCS.PHASECHK.TRANS64 P0, [R0+URZ], R3 ;  /* 0x00000003000085a7 */ /* 0x000ea400080010ff */
[----:B--2---:R-:W-:Y:S05]  /*7840*/  @!P0 BRA `(.L_x_125) ;  /* 0xfffffffc00f08947 */ /* 0x004fea000383ffff */
[----:B------:R-:W-:Y:S05]  /*7850*/  BRA `(.L_x_126) ;  /* 0xffffffac00a07947 */ /* 0x000fea000383ffff */
.L_x_45:
[----:B-1----:R1:W2:Y:S02]  /*7860*/  SYNCS.PHASECHK.TRANS64.TRYWAIT P0, [R0+URZ+0x110], R5 ;  /* 0x00011005000075a7 */ /* 0x0022a400080011ff */
[----:B--2---:R-:W-:Y:S05]  /*7870*/  @!P0 NANOSLEEP.SYNCS 0x989680 ;  /* 0x009896800000895d */ /* 0x004fea0003900000 */
[----:B------:R-:W2:Y:S02]  /*7880*/  @!P0 SYNCS.PHASECHK.TRANS64 P0, [R0+URZ+0x110], R5 ;  /* 0x00011005000085a7 */ /* 0x000ea400080010ff */
[----:B--2---:R-:W-:Y:S05]  /*7890*/  @!P0 BRA `(.L_x_45) ;  /* 0xfffffffc00f08947 */ /* 0x004fea000383ffff */
[----:B------:R-:W-:Y:S05]  /*78a0*/  BRA `(.L_x_127) ;  /* 0xffffffac00fc7947 */ /* 0x000fea000383ffff */
.L_x_46:
[----:B------:R-:W-:-:S07]  /*78b0*/  MOV R0, UR5 ;  /* 0x0000000500007c02 */ /* 0x000fce0008000f00 */
.L_x_128:
[----:B-1----:R1:W2:Y:S02]  /*78c0*/  SYNCS.PHASECHK.TRANS64.TRYWAIT P0, [R0+URZ+0xc0], R5 ;  /* 0x0000c005000075a7 */ /* 0x0022a400080011ff */
[----:B--2---:R-:W-:Y:S05]  /*78d0*/  @!P0 NANOSLEEP.SYNCS 0x989680 ;  /* 0x009896800000895d */ /* 0x004fea0003900000 */
[----:B------:R-:W2:Y:S02]  /*78e0*/  @!P0 SYNCS.PHASECHK.TRANS64 P0, [R0+URZ+0xc0], R5 ;  /* 0x0000c005000085a7 */ /* 0x000ea400080010ff */
[----:B--2---:R-:W-:Y:S05]  /*78f0*/  @!P0 BRA `(.L_x_128) ;  /* 0xfffffffc00f08947 */ /* 0x004fea000383ffff */
[----:B------:R-:W-:Y:S05]  /*7900*/  BRA `(.L_x_129) ;  /* 0xffffffb0000c7947 */ /* 0x000fea000383ffff */
.L_x_47:
[----:B-1----:R1:W2:Y:S02]  /*7910*/  SYNCS.PHASECHK.TRANS64.TRYWAIT P1, [R0+URZ+0xb0], R5 ;  /* 0x0000b005000075a7 */ /* 0x0022a400080211ff */
[----:B--2---:R-:W-:Y:S05]  /*7920*/  @!P1 NANOSLEEP.SYNCS 0x989680 ;  /* 0x009896800000995d */ /* 0x004fea0003900000 */
[----:B------:R-:W2:Y:S02]  /*7930*/  @!P1 SYNCS.PHASECHK.TRANS64 P1, [R0+URZ+0xb0], R5 ;  /* 0x0000b005000095a7 */ /* 0x000ea400080210ff */
[----:B--2---:R-:W-:Y:S05]  /*7940*/  @!P1 BRA `(.L_x_47) ;  /* 0xfffffffc00f09947 */ /* 0x004fea000383ffff */
[----:B------:R-:W-:Y:S05]  /*7950*/  BRA `(.L_x_130) ;  /* 0xffffffb0003c7947 */ /* 0x000fea000383ffff */
.L_x_50:
[----:B------:R-:W-:-:S07]  /*7960*/  MOV R0, UR5 ;  /* 0x0000000500007c02 */ /* 0x000fce0008000f00 */
.L_x_131:
[----:B-1----:R1:W2:Y:S02]  /*7970*/  SYNCS.PHASECHK.TRANS64.TRYWAIT P0, [R0+URZ+0xc0], R3 ;  /* 0x0000c003000075a7 */ /* 0x0022a400080011ff */
[----:B--2---:R-:W-:Y:S05]  /*7980*/  @!P0 NANOSLEEP.SYNCS 0x989680 ;  /* 0x009896800000895d */ /* 0x004fea0003900000 */
[----:B------:R-:W2:Y:S02]  /*7990*/  @!P0 SYNCS.PHASECHK.TRANS64 P0, [R0+URZ+0xc0], R3 ;  /* 0x0000c003000085a7 */ /* 0x000ea400080010ff */
[----:B--2---:R-:W-:Y:S05]  /*79a0*/  @!P0 BRA `(.L_x_131) ;  /* 0xfffffffc00f08947 */ /* 0x004fea000383ffff */
[----:B------:R-:W-:Y:S05]  /*79b0*/  BRA `(.L_x_49) ;  /* 0xffffffb000907947 */ /* 0x000fea000383ffff */
.L_x_57:
[----:B-1----:R1:W2:Y:S02]  /*79c0*/  SYNCS.PHASECHK.TRANS64.TRYWAIT P1, [R0+URZ+0xb0], R5 ;  /* 0x0000b005000075a7 */ /* 0x0022a400080211ff */
[----:B--2---:R-:W-:Y:S05]  /*79d0*/  @!P1 NANOSLEEP.SYNCS 0x989680 ;  /* 0x009896800000995d */ /* 0x004fea0003900000 */
[----:B------:R-:W2:Y:S02]  /*79e0*/  @!P1 SYNCS.PHASECHK.TRANS64 P1, [R0+URZ+0xb0], R5 ;  /* 0x0000b005000095a7 */ /* 0x000ea400080210ff */
[----:B--2---:R-:W-:Y:S05]  /*79f0*/  @!P1 BRA `(.L_x_57) ;  /* 0xfffffffc00f09947 */ /* 0x004fea000383ffff */
[----:B------:R-:W-:Y:S05]  /*7a00*/  BRA `(.L_x_132) ;  /* 0xffffffb800007947 */ /* 0x000fea000383ffff */
.L_x_58:
[----:B------:R-:W-:-:S07]  /*7a10*/  MOV R3, UR7 ;  /* 0x0000000700037c02 */ /* 0x000fce0008000f00 */
.L_x_133:
[----:B-1----:R1:W2:Y:S02]  /*7a20*/  SYNCS.PHASECHK.TRANS64.TRYWAIT P0, [R3+URZ+0xf0], R0 ;  /* 0x0000f000030075a7 */ /* 0x0022a400080011ff */
[----:B--2---:R-:W-:Y:S05]  /*7a30*/  @!P0 NANOSLEEP.SYNCS 0x989680 ;  /* 0x009896800000895d */ /* 0x004fea0003900000 */
[----:B------:R-:W2:Y:S02]  /*7a40*/  @!P0 SYNCS.PHASECHK.TRANS64 P0, [R3+URZ+0xf0], R0 ;  /* 0x0000f000030085a7 */ /* 0x000ea400080010ff */
[----:B--2---:R-:W-:Y:S05]  /*7a50*/  @!P0 BRA `(.L_x_133) ;  /* 0xfffffffc00f08947 */ /* 0x004fea000383ffff */
[----:B------:R-:W-:Y:S05]  /*7a60*/  BRA `(.L_x_134) ;  /* 0xffffffb800507947 */ /* 0x000fea000383ffff */
.L_x_61:
[----:B------:R-:W-:Y:S07]  /*7a70*/  MOV R0, UR6 ;  /* 0x0000000600007c02 */ /* 0x000fee0008000f00 */
.L_x_135:
[----:B-1----:R1:W2:Y:S02]  /*7a80*/  SYNCS.PHASECHK.TRANS64.TRYWAIT P0, [R0+URZ], R3 ;  /* 0x00000003000075a7 */ /* 0x0022a400080011ff */
[----:B--2---:R-:W-:Y:S05]  /*7a90*/  @!P0 NANOSLEEP.SYNCS 0x989680 ;  /* 0x009896800000895d */ /* 0x004fea0003900000 */
[----:B------:R-:W2:Y:S02]  /*7aa0*/  @!P0 SYNCS.PHASECHK.TRANS64 P0, [R0+URZ], R3 ;  /* 0x00000003000085a7 */ /* 0x000ea400080010ff */
[----:B--2---:R-:W-:Y:S05]  /*7ab0*/  @!P0 BRA `(.L_x_135) ;  /* 0xfffffffc00f08947 */ /* 0x004fea000383ffff */
[----:B------:R-:W-:Y:S05]  /*7ac0*/  BRA `(.L_x_60) ;  /* 0xffffffb8006c7947 */ /* 0x000fea000383ffff */
.L_x_64:
[----:B------:R-:W-:-:S07]  /*7ad0*/  MOV R0, UR6 ;  /* 0x0000000600007c02 */ /* 0x000fce0008000f00 */
.L_x_136:
[----:B--2---:R2:W4:Y:S02]  /*7ae0*/  SYNCS.PHASECHK.TRANS64.TRYWAIT P0, [R0+URZ], R3 ;  /* 0x00000003000075a7 */ /* 0x00452400080011ff */
[----:B----4-:R-:W-:Y:S05]  /*7af0*/  @!P0 NANOSLEEP.SYNCS 0x989680 ;  /* 0x009896800000895d */ /* 0x010fea0003900000 */
[----:B------:R-:W4:Y:S02]  /*7b00*/  @!P0 SYNCS.PHASECHK.TRANS64 P0, [R0+URZ], R3 ;  /* 0x00000003000085a7 */ /* 0x000f2400080010ff */
[----:B----4-:R-:W-:Y:S05]  /*7b10*/  @!P0 BRA `(.L_x_136) ;  /* 0xfffffffc00f08947 */ /* 0x010fea000383ffff */
[----:B------:R-:W-:Y:S05]  /*7b20*/  BRA `(.L_x_137) ;  /* 0xffffffbc00487947 */ /* 0x000fea000383ffff */
.L_x_65:
[----:B------:R-:W-:-:S07]  /*7b30*/  MOV R0, UR6 ;  /* 0x0000000600007c02 */ /* 0x000fce0008000f00 */
.L_x_138:
[----:B-1----:R1:W2:Y:S02]  /*7b40*/  SYNCS.PHASECHK.TRANS64.TRYWAIT P0, [R0+URZ], R3 ;  /* 0x00000003000075a7 */ /* 0x0022a400080011ff */
[----:B--2---:R-:W-:Y:S05]  /*7b50*/  @!P0 NANOSLEEP.SYNCS 0x989680 ;  /* 0x009896800000895d */ /* 0x004fea0003900000 */
[----:B------:R-:W2:Y:S02]  /*7b60*/  @!P0 SYNCS.PHASECHK.TRANS64 P0, [R0+URZ], R3 ;  /* 0x00000003000085a7 */ /* 0x000ea400080010ff */
[----:B--2---:R-:W-:Y:S05]  /*7b70*/  @!P0 BRA `(.L_x_138) ;  /* 0xfffffffc00f08947 */ /* 0x004fea000383ffff */
[----:B------:R-:W-:Y:S05]  /*7b80*/  BRA `(.L_x_139) ;  /* 0xffffffbc00547947 */ /* 0x000fea000383ffff */
.L_x_66:
[----:B------:R-:W-:-:S07]  /*7b90*/  MOV R0, UR6 ;  /* 0x0000000600007c02 */ /* 0x000fce0008000f00 */
.L_x_140:
[----:B-1----:R1:W2:Y:S02]  /*7ba0*/  SYNCS.PHASECHK.TRANS64.TRYWAIT P0, [R0+URZ], R3 ;  /* 0x00000003000075a7 */ /* 0x0022a400080011ff */
[----:B--2---:R-:W-:Y:S05]  /*7bb0*/  @!P0 NANOSLEEP.SYNCS 0x989680 ;  /* 0x009896800000895d */ /* 0x004fea0003900000 */
[----:B------:R-:W2:Y:S02]  /*7bc0*/  @!P0 SYNCS.PHASECHK.TRANS64 P0, [R0+URZ], R3 ;  /* 0x00000003000085a7 */ /* 0x000ea400080010ff */
[----:B--2---:R-:W-:Y:S05]  /*7bd0*/  @!P0 BRA `(.L_x_140) ;  /* 0xfffffffc00f08947 */ /* 0x004fea000383ffff */
[----:B------:R-:W-:Y:S05]  /*7be0*/  BRA `(.L_x_141) ;  /* 0xffffffbc00607947 */ /* 0x000fea000383ffff */
.L_x_67:
[----:B------:R-:W-:-:S07]  /*7bf0*/  MOV R0, UR7 ;  /* 0x0000000700007c02 */ /* 0x000fce0008000f00 */
.L_x_142:
[----:B-1----:R1:W2:Y:S02]  /*7c00*/  SYNCS.PHASECHK.TRANS64.TRYWAIT P0, [R0+URZ], R3 ;  /* 0x00000003000075a7 */ /* 0x0022a400080011ff */
[----:B--2---:R-:W-:Y:S05]  /*7c10*/  @!P0 NANOSLEEP.SYNCS 0x989680 ;  /* 0x009896800000895d */ /* 0x004fea0003900000 */
[----:B------:R-:W2:Y:S02]  /*7c20*/  @!P0 SYNCS.PHASECHK.TRANS64 P0, [R0+URZ], R3 ;  /* 0x00000003000085a7 */ /* 0x000ea400080010ff */
[----:B--2---:R-:W-:Y:S05]  /*7c30*/  @!P0 BRA `(.L_x_142) ;  /* 0xfffffffc00f08947 */ /* 0x004fea000383ffff */
[----:B------:R-:W-:Y:S05]  /*7c40*/  BRA `(.L_x_143) ;  /* 0xffffffbc006c7947 */ /* 0x000fea000383ffff */
.L_x_72:
[----:B--2---:R2:W3:Y:S02]  /*7c50*/  SYNCS.PHASECHK.TRANS64.TRYWAIT P0, [R0+URZ+0xb0], R3 ;  /* 0x0000b003000075a7 */ /* 0x0044e400080011ff */
[----:B---3--:R-:W-:Y:S05]  /*7c60*/  @!P0 NANOSLEEP.SYNCS 0x989680 ;  /* 0x009896800000895d */ /* 0x008fea0003900000 */
[----:B------:R-:W3:Y:S02]  /*7c70*/  @!P0 SYNCS.PHASECHK.TRANS64 P0, [R0+URZ+0xb0], R3 ;  /* 0x0000b003000085a7 */ /* 0x000ee400080010ff */
[----:B---3--:R-:W-:Y:S05]  /*7c80*/  @!P0 BRA `(.L_x_72) ;  /* 0xfffffffc00f08947 */ /* 0x008fea000383ffff */
[----:B------:R-:W-:Y:S05]  /*7c90*/  BRA `(.L_x_144) ;  /* 0xffffffc000707947 */ /* 0x000fea000383ffff */
.L_x_75:
[----:B------:R-:W-:Y:S07]  /*7ca0*/  MOV R0, UR7 ;  /* 0x0000000700007c02 */ /* 0x000fee0008000f00 */
.L_x_145:
[----:B--2---:R2:W3:Y:S02]  /*7cb0*/  SYNCS.PHASECHK.TRANS64.TRYWAIT P0, [R0+URZ+0xa8], R3 ;  /* 0x0000a803000075a7 */ /* 0x0044e400080011ff */
[----:B---3--:R-:W-:Y:S05]  /*7cc0*/  @!P0 NANOSLEEP.SYNCS 0x989680 ;  /* 0x009896800000895d */ /* 0x008fea0003900000 */
[----:B------:R-:W3:Y:S02]  /*7cd0*/  @!P0 SYNCS.PHASECHK.TRANS64 P0, [R0+URZ+0xa8], R3 ;  /* 0x0000a803000085a7 */ /* 0x000ee400080010ff */
[----:B---3--:R-:W-:Y:S05]  /*7ce0*/  @!P0 BRA `(.L_x_145) ;  /* 0xfffffffc00f08947 */ /* 0x008fea000383ffff */
[----:B------:R-:W-:Y:S05]  /*7cf0*/  BRA `(.L_x_74) ;  /* 0xffffffc400507947 */ /* 0x000fea000383ffff */
.L_x_78:
[----:B--2---:R-:W-:Y:S07]  /*7d00*/  MOV R3, UR7 ;  /* 0x0000000700037c02 */ /* 0x004fee0008000f00 */
.L_x_146:
[----:B-1----:R1:W2:Y:S02]  /*7d10*/  SYNCS.PHASECHK.TRANS64.TRYWAIT P0, [R3+URZ+0x90], R12 ;  /* 0x0000900c030075a7 */ /* 0x0022a400080011ff */
[----:B--2---:R-:W-:Y:S05]  /*7d20*/  @!P0 NANOSLEEP.SYNCS 0x989680 ;  /* 0x009896800000895d */ /* 0x004fea0003900000 */
[----:B------:R-:W2:Y:S02]  /*7d30*/  @!P0 SYNCS.PHASECHK.TRANS64 P0, [R3+URZ+0x90], R12 ;  /* 0x0000900c030085a7 */ /* 0x000ea400080010ff */
[----:B--2---:R-:W-:Y:S05]  /*7d40*/  @!P0 BRA `(.L_x_146) ;  /* 0xfffffffc00f08947 */ /* 0x004fea000383ffff */
[----:B------:R-:W-:Y:S05]  /*7d50*/  BRA `(.L_x_147) ;  /* 0xffffffc400c87947 */ /* 0x000fea000383ffff */
.L_x_79:
[----:B------:R-:W-:Y:S07]  /*7d60*/  MOV R3, UR7 ;  /* 0x0000000700037c02 */ /* 0x000fee0008000f00 */
.L_x_148:
[----:B-1----:R1:W2:Y:S02]  /*7d70*/  SYNCS.PHASECHK.TRANS64.TRYWAIT P0, [R3+URZ+0x98], R12 ;  /* 0x0000980c030075a7 */ /* 0x0022a400080011ff */
[----:B--2---:R-:W-:Y:S05]  /*7d80*/  @!P0 NANOSLEEP.SYNCS 0x989680 ;  /* 0x009896800000895d */ /* 0x004fea0003900000 */
[----:B------:R-:W2:Y:S02]  /*7d90*/  @!P0 SYNCS.PHASECHK.TRANS64 P0, [R3+URZ+0x98], R12 ;  /* 0x0000980c030085a7 */ /* 0x000ea400080010ff */
[----:B--2---:R-:W-:Y:S05]  /*7da0*/  @!P0 BRA `(.L_x_148) ;  /* 0xfffffffc00f08947 */ /* 0x004fea000383ffff */
[----:B------:R-:W-:Y:S05]  /*7db0*/  BRA `(.L_x_149) ;  /* 0xffffffc800487947 */ /* 0x000fea000383ffff */
.L_x_81:
[----:B------:R-:W-:-:S07]  /*7dc0*/  MOV R0, UR7 ;  /* 0x0000000700007c02 */ /* 0x000fce0008000f00 */
.L_x_150:
[----:B-1----:R1:W3:Y:S02]  /*7dd0*/  SYNCS.PHASECHK.TRANS64.TRYWAIT P0, [R0+URZ+0x90], R3 ;  /* 0x00009003000075a7 */ /* 0x0022e400080011ff */
[----:B---3--:R-:W-:Y:S05]  /*7de0*/  @!P0 NANOSLEEP.SYNCS 0x989680 ;  /* 0x009896800000895d */ /* 0x008fea0003900000 */
[----:B------:R-:W3:Y:S02]  /*7df0*/  @!P0 SYNCS.PHASECHK.TRANS64 P0, [R0+URZ+0x90], R3 ;  /* 0x00009003000085a7 */ /* 0x000ee400080010ff */
[----:B---3--:R-:W-:Y:S05]  /*7e00*/  @!P0 BRA `(.L_x_150) ;  /* 0xfffffffc00f08947 */ /* 0x008fea000383ffff */
[----:B------:R-:W-:Y:S05]  /*7e10*/  BRA `(.L_x_151) ;  /* 0xffffffc800b87947 */ /* 0x000fea000383ffff */
.L_x_83:
[----:B--2---:R2:W4:Y:S02]  /*7e20*/  SYNCS.PHASECHK.TRANS64.TRYWAIT P0, [R0+URZ+0xb0], R3 ;  /* 0x0000b003000075a7 */ /* 0x00452400080011ff */
[----:B----4-:R-:W-:Y:S05]  /*7e30*/  @!P0 NANOSLEEP.SYNCS 0x989680 ;  /* 0x009896800000895d */ /* 0x010fea0003900000 */
[----:B------:R-:W4:Y:S02]  /*7e40*/  @!P0 SYNCS.PHASECHK.TRANS64 P0, [R0+URZ+0xb0], R3 ;  /* 0x0000b003000085a7 */ /* 0x000f2400080010ff */
[----:B----4-:R-:W-:Y:S05]  /*7e50*/  @!P0 BRA `(.L_x_83) ;  /* 0xfffffffc00f08947 */ /* 0x010fea000383ffff */
[----:B------:R-:W-:Y:S05]  /*7e60*/  BRA `(.L_x_152) ;  /* 0xffffffcc00847947 */ /* 0x000fea000383ffff */
.L_x_94:
[----:B-1----:R1:W3:Y:S02]  /*7e70*/  SYNCS.PHASECHK.TRANS64.TRYWAIT P1, [R0+URZ+0x80], R3 ;  /* 0x00008003000075a7 */ /* 0x0022e400080211ff */
[----:B---3--:R-:W-:Y:S05]  /*7e80*/  @!P1 NANOSLEEP.SYNCS 0x989680 ;  /* 0x009896800000995d */ /* 0x008fea0003900000 */
[----:B------:R-:W3:Y:S02]  /*7e90*/  @!P1 SYNCS.PHASECHK.TRANS64 P1, [R0+URZ+0x80], R3 ;  /* 0x00008003000095a7 */ /* 0x000ee400080210ff */
[----:B---3--:R-:W-:Y:S05]  /*7ea0*/  @!P1 BRA `(.L_x_94) ;  /* 0xfffffffc00f09947 */ /* 0x008fea000383ffff */
[----:B------:R-:W-:Y:S05]  /*7eb0*/  BRA `(.L_x_93) ;  /* 0xffffffd8009c7947 */ /* 0x000fea000383ffff */
.L_x_96:
[----:B-1----:R1:W4:Y:S02]  /*7ec0*/  SYNCS.PHASECHK.TRANS64.TRYWAIT P0, [R113+URZ+0xd0], R2 ;  /* 0x0000d002710075a7 */ /* 0x00232400080011ff */
[----:B----4-:R-:W-:Y:S05]  /*7ed0*/  @!P0 NANOSLEEP.SYNCS 0x989680 ;  /* 0x009896800000895d */ /* 0x010fea0003900000 */
[----:B------:R-:W4:Y:S02]  /*7ee0*/  @!P0 SYNCS.PHASECHK.TRANS64 P0, [R113+URZ+0xd0], R2 ;  /* 0x0000d002710085a7 */ /* 0x000f2400080010ff */
[----:B----4-:R-:W-:Y:S05]  /*7ef0*/  @!P0 BRA `(.L_x_96) ;  /* 0xfffffffc00f08947 */ /* 0x010fea000383ffff */
[----:B------:R-:W-:Y:S05]  /*7f00*/  BRA `(.L_x_95) ;  /* 0xffffffd800f07947 */ /* 0x000fea000383ffff */
.L_x_104:
[----:B--2---:R2:W3:Y:S02]  /*7f10*/  SYNCS.PHASECHK.TRANS64.TRYWAIT P0, [R32+URZ+0x80], R3 ;  /* 0x00008003200075a7 */ /* 0x0044e400080011ff */
[----:B---3--:R-:W-:Y:S05]  /*7f20*/  @!P0 NANOSLEEP.SYNCS 0x989680 ;  /* 0x009896800000895d */ /* 0x008fea0003900000 */
[----:B------:R-:W3:Y:S02]  /*7f30*/  @!P0 SYNCS.PHASECHK.TRANS64 P0, [R32+URZ+0x80], R3 ;  /* 0x00008003200085a7 */ /* 0x000ee400080010ff */
[----:B---3--:R-:W-:Y:S05]  /*7f40*/  @!P0 BRA `(.L_x_104) ;  /* 0xfffffffc00f08947 */ /* 0x008fea000383ffff */
[----:B------:R-:W-:Y:S05]  /*7f50*/  BRA `(.L_x_103) ;  /* 0xffffffe400e07947 */ /* 0x000fea000383ffff */
        .weak           $__internal_0_$__cuda_sm10x_tcgen05_guardrail_trap_col_being_dealloced_not_returned_by_alloc
        .type           $__internal_0_$__cuda_sm10x_tcgen05_guardrail_trap_col_being_dealloced_not_returned_by_alloc,@function
        .size           $__internal_0_$__cuda_sm10x_tcgen05_guardrail_trap_col_being_dealloced_not_returned_by_alloc,($__internal_1_$__cuda_sm10x_tcgen05_guardrail_trap_phase_invalid_during_alloc - $__internal_0_$__cuda_sm10x_tcgen05_guardrail_trap_col_being_dealloced_not_returned_by_alloc)
$__internal_0_$__cuda_sm10x_tcgen05_guardrail_trap_col_being_dealloced_not_returned_by_alloc:
[----:B------:R-:W-:Y:S05]  /*7f60*/  BPT.TRAP 0x1 ;  /* 0x000000040000795c */ /* 0x000fea0000300000 */
[----:B------:R-:W-:-:S04]  /*7f70*/  HFMA2 R3, -RZ, RZ, 0, 0 ;  /* 0x00000000ff037431 */ /* 0x000fc800000001ff */
[----:B------:R-:W-:Y:S05]  /*7f80*/  RET.REL.NODEC R2 `(_ZN7cutlass13device_kernelINS_4gemm6kernel13GemmUniversalIN4cute5tupleIJiiiiEEENS1_10collective13CollectiveMmaINS1_35MainloopSm100TmaUmmaWarpSpecializedILi8ELi2ELi4ENS5_IJNS4_1CILi1EEESB_SB_EEEEENS5_IJNSA_ILi64EEENSA_ILi128EEESF_EEENS_12float_e4m3_tENS5_IJlSB_lEEENS_12float_e5m2_tESI_NS4_8TiledMMAINS4_8MMA_AtomIJNS4_10MMA_TraitsINS4_19SM100_MMA_F8F6F4_SSEJSH_SJ_fSE_SF_NS4_17integral_constantINS4_4UMMA5MajorELSQ_0EEESR_NSO_INSP_7ScaleInELSS_0EEEST_EEEEEENS4_6LayoutISC_NS5_IJNSA_ILi0EEESX_SX_EEEEENS5_IJNS4_10UnderscoreES10_S10_EEEEENS4_13SM90_TMA_LOADENS4_14ComposedLayoutINS4_7SwizzleILi3ELi4ELi3EEENS4_18smem_ptr_flag_bitsILi8EEENSW_INS5_IJNSA_ILi8EEESF_EEENS5_IJSF_SB_EEEEEEEvNS4_8identityES13_S1D_vS1E_EENS_8epilogue10collective18CollectiveEpilogueINS1G_23Sm100TmaWarpSpecializedILi2ELi2ELi32ELb0ELb0EEEJSG_NS5_IJNSW_ISE_SB_EES1L_EEESH_SI_SH_SI_NS1G_6fusion15FusionCallbacksIS1K_NS1N_17LinearCombinationISH_fSH_fLNS_15FloatRoundStyleE2EEESG_S1M_JEEENS4_5SM1004TMEM4LOAD26SM100_TMEM_LOAD_16dp32b32xES13_NS14_INS15_ILi2ELi4ELi3EEES18_NSW_INS5_IJS19_SE_EEENS5_IJSE_SB_EEEEEEENS4_39AutoVectorizingCopyWithAssumedAlignmentILi128EEENS4_14SM90_TMA_STOREES21_S23_S23_EEEvvEEEEvNT_6ParamsE) ;  /* 0xffffff80021c7950 */ /* 0x000fea0003c3ffff */
        .weak           $__internal_1_$__cuda_sm10x_tcgen05_guardrail_trap_phase_invalid_during_alloc
        .type           $__internal_1_$__cuda_sm10x_tcgen05_guardrail_trap_phase_invalid_during_alloc,@function
        .size           $__internal_1_$__cuda_sm10x_tcgen05_guardrail_trap_phase_invalid_during_alloc,($__internal_2_$__cuda_sm10x_tcgen05_guardrail_trap_unallocated_columns_being_dealloced - $__internal_1_$__cuda_sm10x_tcgen05_guardrail_trap_phase_invalid_during_alloc)
$__internal_1_$__cuda_sm10x_tcgen05_guardrail_trap_phase_invalid_during_alloc:
[----:B------:R-:W-:Y:S05]  /*7f90*/  BPT.TRAP 0x1 ;  /* 0x000000040000795c */ /* 0x000fea0000300000 */
[----:B------:R-:W-:-:S04]  /*7fa0*/  MOV R3, 0x0 ;  /* 0x0000000000037802 */ /* 0x000fc80000000f00 */
[----:B------:R-:W-:Y:S05]  /*7fb0*/  RET.REL.NODEC R2 `(_ZN7cutlass13device_kernelINS_4gemm6kernel13GemmUniversalIN4cute5tupleIJiiiiEEENS1_10collective13CollectiveMmaINS1_35MainloopSm100TmaUmmaWarpSpecializedILi8ELi2ELi4ENS5_IJNS4_1CILi1EEESB_SB_EEEEENS5_IJNSA_ILi64EEENSA_ILi128EEESF_EEENS_12float_e4m3_tENS5_IJlSB_lEEENS_12float_e5m2_tESI_NS4_8TiledMMAINS4_8MMA_AtomIJNS4_10MMA_TraitsINS4_19SM100_MMA_F8F6F4_SSEJSH_SJ_fSE_SF_NS4_17integral_constantINS4_4UMMA5MajorELSQ_0EEESR_NSO_INSP_7ScaleInELSS_0EEEST_EEEEEENS4_6LayoutISC_NS5_IJNSA_ILi0EEESX_SX_EEEEENS5_IJNS4_10UnderscoreES10_S10_EEEEENS4_13SM90_TMA_LOADENS4_14ComposedLayoutINS4_7SwizzleILi3ELi4ELi3EEENS4_18smem_ptr_flag_bitsILi8EEENSW_INS5_IJNSA_ILi8EEESF_EEENS5_IJSF_SB_EEEEEEEvNS4_8identityES13_S1D_vS1E_EENS_8epilogue10collective18CollectiveEpilogueINS1G_23Sm100TmaWarpSpecializedILi2ELi2ELi32ELb0ELb0EEEJSG_NS5_IJNSW_ISE_SB_EES1L_EEESH_SI_SH_SI_NS1G_6fusion15FusionCallbacksIS1K_NS1N_17LinearCombinationISH_fSH_fLNS_15FloatRoundStyleE2EEESG_S1M_JEEENS4_5SM1004TMEM4LOAD26SM100_TMEM_LOAD_16dp32b32xES13_NS14_INS15_ILi2ELi4ELi3EEES18_NSW_INS5_IJS19_SE_EEENS5_IJSE_SB_EEEEEEENS4_39AutoVectorizingCopyWithAssumedAlignmentILi128EEENS4_14SM90_TMA_STOREES21_S23_S23_EEEvvEEEEvNT_6ParamsE) ;  /* 0xffffff8002107950 */ /* 0x000fea0003c3ffff */
        .weak           $__internal_2_$__cuda_sm10x_tcgen05_guardrail_trap_unallocated_columns_being_dealloced
        .type           $__internal_2_$__cuda_sm10x_tcgen05_guardrail_trap_unallocated_columns_being_dealloced,@function
        .size           $__internal_2_$__cuda_sm10x_tcgen05_guardrail_trap_unallocated_columns_being_dealloced,(.L_x_154 - $__internal_2_$__cuda_sm10x_tcgen05_guardrail_trap_unallocated_columns_being_dealloced)
$__internal_2_$__cuda_sm10x_tcgen05_guardrail_trap_unallocated_columns_being_dealloced:
[----:B------:R-:W-:Y:S05]  /*7fc0*/  BPT.TRAP 0x1 ;  /* 0x000000040000795c */ /* 0x000fea0000300000 */
[----:B------:R-:W-:-:S04]  /*7fd0*/  HFMA2 R3, -RZ, RZ, 0, 0 ;  /* 0x00000000ff037431 */ /* 0x000fc800000001ff */
[----:B------:R-:W-:Y:S05]  /*7fe0*/  RET.REL.NODEC R2 `(_ZN7cutlass13device_kernelINS_4gemm6kernel13GemmUniversalIN4cute5tupleIJiiiiEEENS1_10collective13CollectiveMmaINS1_35MainloopSm100TmaUmmaWarpSpecializedILi8ELi2ELi4ENS5_IJNS4_1CILi1EEESB_SB_EEEEENS5_IJNSA_ILi64EEENSA_ILi128EEESF_EEENS_12float_e4m3_tENS5_IJlSB_lEEENS_12float_e5m2_tESI_NS4_8TiledMMAINS4_8MMA_AtomIJNS4_10MMA_TraitsINS4_19SM100_MMA_F8F6F4_SSEJSH_SJ_fSE_SF_NS4_17integral_constantINS4_4UMMA5MajorELSQ_0EEESR_NSO_INSP_7ScaleInELSS_0EEEST_EEEEEENS4_6LayoutISC_NS5_IJNSA_ILi0EEESX_SX_EEEEENS5_IJNS4_10UnderscoreES10_S10_EEEEENS4_13SM90_TMA_LOADENS4_14ComposedLayoutINS4_7SwizzleILi3ELi4ELi3EEENS4_18smem_ptr_flag_bitsILi8EEENSW_INS5_IJNSA_ILi8EEESF_EEENS5_IJSF_SB_EEEEEEEvNS4_8identityES13_S1D_vS1E_EENS_8epilogue10collective18CollectiveEpilogueINS1G_23Sm100TmaWarpSpecializedILi2ELi2ELi32ELb0ELb0EEEJSG_NS5_IJNSW_ISE_SB_EES1L_EEESH_SI_SH_SI_NS1G_6fusion15FusionCallbacksIS1K_NS1N_17LinearCombinationISH_fSH_fLNS_15FloatRoundStyleE2EEESG_S1M_JEEENS4_5SM1004TMEM4LOAD26SM100_TMEM_LOAD_16dp32b32xES13_NS14_INS15_ILi2ELi4ELi3EEES18_NSW_INS5_IJS19_SE_EEENS5_IJSE_SB_EEEEEEENS4_39AutoVectorizingCopyWithAssumedAlignmentILi128EEENS4_14SM90_TMA_STOREES21_S23_S23_EEEvvEEEEvNT_6ParamsE) ;  /* 0xffffff8002047950 */ /* 0x000fea0003c3ffff */
.L_x_153:
[----:B------:R-:W-:-:S00]  /*7ff0*/  BRA `(.L_x_153) ;  /* 0xfffffffc00fc7947 */ /* 0x000fc0000383ffff */
[----:B------:R-:W-:-:S00]  /*8000*/  NOP ;  /* 0x0000000000007918 */ /* 0x000fc00000000000 */
[----:B------:R-:W-:-:S00]  /*8010*/  NOP ;  /* 0x0000000000007918 */ /* 0x000fc00000000000 */
[----:B------:R-:W-:-:S00]  /*8020*/  NOP ;  /* 0x0000000000007918 */ /* 0x000fc00000000000 */
[----:B------:R-:W-:-:S00]  /*8030*/  NOP ;  /* 0x0000000000007918 */ /* 0x000fc00000000000 */
[----:B------:R-:W-:-:S00]  /*8040*/  NOP ;  /* 0x0000000000007918 */ /* 0x000fc00000000000 */
[----:B------:R-:W-:-:S00]  /*8050*/  NOP ;  /* 0x0000000000007918 */ /* 0x000fc00000000000 */
[----:B------:R-:W-:-:S00]  /*8060*/  NOP ;  /* 0x0000000000007918 */ /* 0x000fc00000000000 */
[----:B------:R-:W-:-:S00]  /*8070*/  NOP ;  /* 0x0000000000007918 */ /* 0x000fc00000000000 */
.L_x_154:


//--------------------- .nv.global.init           --------------------------
	.section	.nv.global.init,"aw",@progbits
.nv.global.init:
	.type		$str$27,@object
	.size		$str$27,($str$28 - $str$27)
$str$27:
        /*0000*/ 	.byte	0x28, 0x61, 0x64, 0x64, 0x72, 0x65, 0x73, 0x73, 0x20, 0x26, 0x20, 0x6d, 0x61, 0x73, 0x6b, 0x29
        /*0010*/ 	.byte	0x20, 0x3d, 0x3d, 0x20, 0x30, 0x00
	.type		$str$28,@object
	.size		$str$28,($str$26 - $str$28)
$str$28:
        /*0016*/ 	.byte	0x2f, 0x74, 0x6d, 0x70, 0x2f, 0x63, 0x75, 0x74, 0x6c, 0x61, 0x73, 0x73, 0x5f, 0x73, 0x77, 0x65
        /*0026*/ 	.byte	0x65, 0x70, 0x5f, 0x73, 0x72, 0x63, 0x2f, 0x69, 0x6e, 0x63, 0x6c, 0x75, 0x64, 0x65, 0x2f, 0x63
        /*0036*/ 	.byte	0x75, 0x74, 0x65, 0x2f, 0x70, 0x6f, 0x69, 0x6e, 0x74, 0x65, 0x72, 0x5f, 0x66, 0x6c, 0x61, 0x67
        /*0046*/ 	.byte	0x67, 0x65, 0x64, 0x2e, 0x68, 0x70, 0x70, 0x00
	.type		$str$26,@object
	.size		$str$26,($str$25 - $str$26)
$str$26:
        /*004e*/ 	.byte	0x2f, 0x74, 0x6d, 0x70, 0x2f, 0x63, 0x75, 0x74, 0x6c, 0x61, 0x73, 0x73, 0x5f, 0x73, 0x77, 0x65
        /*005e*/ 	.byte	0x65, 0x70, 0x5f, 0x73, 0x72, 0x63, 0x2f, 0x69, 0x6e, 0x63, 0x6c, 0x75, 0x64, 0x65, 0x2f, 0x63
        /*006e*/ 	.byte	0x75, 0x74, 0x65, 0x2f, 0x61, 0x74, 0x6f, 0x6d, 0x2f, 0x63, 0x6f, 0x70, 0x79, 0x5f, 0x74, 0x72
        /*007e*/ 	.byte	0x61, 0x69, 0x74, 0x73, 0x5f, 0x73, 0x6d, 0x31, 0x30, 0x30, 0x2e, 0x68, 0x70, 0x70, 0x00
	.type		$str$25,@object
	.size		$str$25,(__unnamed_1 - $str$25)
$str$25:
        /*008d*/ 	.byte	0x28, 0x28, 0x75, 0x69, 0x6e, 0x74, 0x33, 0x32, 0x5f, 0x74, 0x28, 0x74, 0x68, 0x72, 0x65, 0x61
        /*009d*/ 	.byte	0x64, 0x49, 0x64, 0x78, 0x2e, 0x78, 0x29, 0x20, 0x2f, 0x20, 0x33, 0x32, 0x29, 0x20, 0x25, 0x20
        /*00ad*/ 	.byte	0x34, 0x29, 0x20, 0x3d, 0x3d, 0x20, 0x28, 0x28, 0x28, 0x74, 0x6d, 0x65, 0x6d, 0x5f, 0x61, 0x64
        /*00bd*/ 	.byte	0x64, 0x72, 0x20, 0x3e, 0x3e, 0x20, 0x31, 0x36, 0x29, 0x20, 0x2f, 0x20, 0x33, 0x32, 0x29, 0x20
        /*00cd*/ 	.byte	0x25, 0x20, 0x34, 0x29, 0x00
	.type		__unnamed_1,@object
	.size		__unnamed_1,(__unnamed_2 - __unnamed_1)
__unnamed_1:
        /*00d2*/ 	.byte	0x61, 0x75, 0x74, 0x6f, 0x20, 0x63, 0x75, 0x74, 0x65, 0x3a, 0x3a, 0x61, 0x73, 0x5f, 0x70, 0x6f
        /* <DEDUP_REMOVED lines=24> */
        /*0262*/ 	.byte	0x3c, 0x34, 0x30, 0x39, 0x36, 0x3e, 0x3e, 0x3e, 0x3e, 0x5d, 0x00
	.type		__unnamed_2,@object
	.size		__unnamed_2,(.L_2 - __unnamed_2)
__unnamed_2:
        /* <DEDUP_REMOVED lines=40> */
        /*04ed*/ 	.byte	0x74, 0x65, 0x3a, 0x3a, 0x43, 0x3c, 0x30, 0x3e, 0x3e, 0x3e, 0x3e, 0x5d, 0x00
.L_2:


//--------------------- .nv.shared._ZN7cutlass13device_kernelINS_4gemm6kernel13GemmUniversalIN4cute5tupleIJiiiiEEENS1_10collective13CollectiveMmaINS1_35MainloopSm100TmaUmmaWarpSpecializedILi8ELi2ELi4ENS5_IJNS4_1CILi1EEESB_SB_EEEEENS5_IJNSA_ILi64EEENSA_ILi128EEESF_EEENS_12float_e4m3_tENS5_IJlSB_lEEENS_12float_e5m2_tESI_NS4_8TiledMMAINS4_8MMA_AtomIJNS4_10MMA_TraitsINS4_19SM100_MMA_F8F6F4_SSEJSH_SJ_fSE_SF_NS4_17integral_constantINS4_4UMMA5MajorELSQ_0EEESR_NSO_INSP_7ScaleInELSS_0EEEST_EEEEEENS4_6LayoutISC_NS5_IJNSA_ILi0EEESX_SX_EEEEENS5_IJNS4_10UnderscoreES10_S10_EEEEENS4_13SM90_TMA_LOADENS4_14ComposedLayoutINS4_7SwizzleILi3ELi4ELi3EEENS4_18smem_ptr_flag_bitsILi8EEENSW_INS5_IJNSA_ILi8EEESF_EEENS5_IJSF_SB_EEEEEEEvNS4_8identityES13_S1D_vS1E_EENS_8epilogue10collective18CollectiveEpilogueINS1G_23Sm100TmaWarpSpecializedILi2ELi2ELi32ELb0ELb0EEEJSG_NS5_IJNSW_ISE_SB_EES1L_EEESH_SI_SH_SI_NS1G_6fusion15FusionCallbacksIS1K_NS1N_17LinearCombinationISH_fSH_fLNS_15FloatRoundStyleE2EEESG_S1M_JEEENS4_5SM1004TMEM4LOAD26SM100_TMEM_LOAD_16dp32b32xES13_NS14_INS15_ILi2ELi4ELi3EEES18_NSW_INS5_IJS19_SE_EEENS5_IJSE_SB_EEEEEEENS4_39AutoVectorizingCopyWithAssumedAlignmentILi128EEENS4_14SM90_TMA_STOREES21_S23_S23_EEEvvEEEEvNT_6ParamsE --------------------------
	.section	.nv.shared._ZN7cutlass13device_kernelINS_4gemm6kernel13GemmUniversalIN4cute5tupleIJiiiiEEENS1_10collective13CollectiveMmaINS1_35MainloopSm100TmaUmmaWarpSpecializedILi8ELi2ELi4ENS5_IJNS4_1CILi1EEESB_SB_EEEEENS5_IJNSA_ILi64EEENSA_ILi128EEESF_EEENS_12float_e4m3_tENS5_IJlSB_lEEENS_12float_e5m2_tESI_NS4_8TiledMMAINS4_8MMA_AtomIJNS4_10MMA_TraitsINS4_19SM100_MMA_F8F6F4_SSEJSH_SJ_fSE_SF_NS4_17integral_constantINS4_4UMMA5MajorELSQ_0EEESR_NSO_INSP_7ScaleInELSS_0EEEST_EEEEEENS4_6LayoutISC_NS5_IJNSA_ILi0EEESX_SX_EEEEENS5_IJNS4_10UnderscoreES10_S10_EEEEENS4_13SM90_TMA_LOADENS4_14ComposedLayoutINS4_7SwizzleILi3ELi4ELi3EEENS4_18smem_ptr_flag_bitsILi8EEENSW_INS5_IJNSA_ILi8EEESF_EEENS5_IJSF_SB_EEEEEEEvNS4_8identityES13_S1D_vS1E_EENS_8epilogue10collective18CollectiveEpilogueINS1G_23Sm100TmaWarpSpecializedILi2ELi2ELi32ELb0ELb0EEEJSG_NS5_IJNSW_ISE_SB_EES1L_EEESH_SI_SH_SI_NS1G_6fusion15FusionCallbacksIS1K_NS1N_17LinearCombinationISH_fSH_fLNS_15FloatRoundStyleE2EEESG_S1M_JEEENS4_5SM1004TMEM4LOAD26SM100_TMEM_LOAD_16dp32b32xES13_NS14_INS15_ILi2ELi4ELi3EEES18_NSW_INS5_IJS19_SE_EEENS5_IJSE_SB_EEEEEEENS4_39AutoVectorizingCopyWithAssumedAlignmentILi128EEENS4_14SM90_TMA_STOREES21_S23_S23_EEEvvEEEEvNT_6ParamsE,"aw",@nobits
	.sectionflags	@""
	.align	16
	.zero		1024


//--------------------- .nv.shared.reserved.0     --------------------------
	.section	.nv.shared.reserved.0,"aw",@nobits
	.weak		__nv_reservedSMEM_offset_0_alias
	.size		__nv_reservedSMEM_offset_0_alias, 0, 64
	.other		__nv_reservedSMEM_offset_0_alias,@"STO_CUDA_RESERVED_SHARED STV_DEFAULT"
__nv_reservedSMEM_offset_0_alias:
	.zero		0
.nv.shared.reserved.0:
	.zero		64
	.weak		__nv_reservedSMEM_tcgen05_partition
	.type		__nv_reservedSMEM_tcgen05_partition,@object
	.size		__nv_reservedSMEM_tcgen05_partition,(.L_0 - __nv_reservedSMEM_tcgen05_partition)
__nv_reservedSMEM_tcgen05_partition:
	.zero		32
.L_0:


//--------------------- .nv.global                --------------------------
	.section	.nv.global,"aw",@nobits
.nv.global:
	.type		_ZN40_INTERNAL_55e6eb9b_4_k_cu_683db21e_352574cute1_E,@object
	.size		_ZN40_INTERNAL_55e6eb9b_4_k_cu_683db21e_352574cute1_E,(_ZN40_INTERNAL_55e6eb9b_4_k_cu_683db21e_352574cuda3std3__45__cpo6cbeginE - _ZN40_INTERNAL_55e6eb9b_4_k_cu_683db21e_352574cute1_E)
_ZN40_INTERNAL_55e6eb9b_4_k_cu_683db21e_352574cute1_E:
	.zero		1
	.type		_ZN40_INTERNAL_55e6eb9b_4_k_cu_683db21e_352574cuda3std3__45__cpo6cbeginE,@object
	.size		_ZN40_INTERNAL_55e6eb9b_4_k_cu_683db21e_352574cuda3std3__45__cpo6cbeginE,(_ZN40_INTERNAL_55e6eb9b_4_k_cu_683db21e_352574cuda3std3__48in_placeE - _ZN40_INTERNAL_55e6eb9b_4_k_cu_683db21e_352574cuda3std3__45__cpo6cbeginE)
_ZN40_INTERNAL_55e6eb9b_4_k_cu_683db21e_352574cuda3std3__45__cpo6cbeginE:
	.zero		1
	.type		_ZN40_INTERNAL_55e6eb9b_4_k_cu_683db21e_352574cuda3std3__48in_placeE,@object
	.size		_ZN40_INTERNAL_55e6eb9b_4_k_cu_683db21e_352574cuda3std3__48in_placeE,(_ZN40_INTERNAL_55e6eb9b_4_k_cu_683db21e_352574cuda3std6ranges3__45__cpo9iter_moveE - _ZN40_INTERNAL_55e6eb9b_4_k_cu_683db21e_352574cuda3std3__48in_placeE)
_ZN40_INTERNAL_55e6eb9b_4_k_cu_683db21e_352574cuda3std3__48in_placeE:
	.zero		1
	.type		_ZN40_INTERNAL_55e6eb9b_4_k_cu_683db21e_352574cuda3std6ranges3__45__cpo9iter_moveE,@object
	.size		_ZN40_INTERNAL_55e6eb9b_4_k_cu_683db21e_352574cuda3std6ranges3__45__cpo9iter_moveE,(_ZN40_INTERNAL_55e6eb9b_4_k_cu_683db21e_352574cuda3std3__45__cpo5beginE - _ZN40_INTERNAL_55e6eb9b_4_k_cu_683db21e_352574cuda3std6ranges3__45__cpo9iter_moveE)
_ZN40_INTERNAL_55e6eb9b_4_k_cu_683db21e_352574cuda3std6ranges3__45__cpo9iter_moveE:
	.zero		1
	.type		_ZN40_INTERNAL_55e6eb9b_4_k_cu_683db21e_352574cuda3std3__45__cpo5beginE,@object
	.size		_ZN40_INTERNAL_55e6eb9b_4_k_cu_683db21e_352574cuda3std3__45__cpo5beginE,(_ZN40_INTERNAL_55e6eb9b_4_k_cu_683db21e_352574cuda3std3__442_GLOBAL__N__55e6eb9b_4_k_cu_683db21e_352576ignoreE - _ZN40_INTERNAL_55e6eb9b_4_k_cu_683db21e_352574cuda3std3__45__cpo5beginE)
_ZN40_INTERNAL_55e6eb9b_4_k_cu_683db21e_352574cuda3std3__45__cpo5beginE:
	.zero		1
	.type		_ZN40_INTERNAL_55e6eb9b_4_k_cu_683db21e_352574cuda3std3__442_GLOBAL__N__55e6eb9b_4_k_cu_683db21e_352576ignoreE,@object
	.size		_ZN40_INTERNAL_55e6eb9b_4_k_cu_683db21e_352574cuda3std3__442_GLOBAL__N__55e6eb9b_4_k_cu_683db21e_352576ignoreE,(_ZN40_INTERNAL_55e6eb9b_4_k_cu_683db21e_352574cute7productE - _ZN40_INTERNAL_55e6eb9b_4_k_cu_683db21e_352574cuda3std3__442_GLOBAL__N__55e6eb9b_4_k_cu_683db21e_352576ignoreE)
_ZN40_INTERNAL_55e6eb9b_4_k_cu_683db21e_352574cuda3std3__442_GLOBAL__N__55e6eb9b_4_k_cu_683db21e_352576ignoreE:
	.zero		1
	.type		_ZN40_INTERNAL_55e6eb9b_4_k_cu_683db21e_352574cute7productE,@object
	.size		_ZN40_INTERNAL_55e6eb9b_4_k_cu_683db21e_352574cute7productE,(_ZN40_INTERNAL_55e6eb9b_4_k_cu_683db21e_352574cuda3std3__45__cpo3endE - _ZN40_INTERNAL_55e6eb9b_4_k_cu_683db21e_352574cute7productE)
_ZN40_INTERNAL_55e6eb9b_4_k_cu_683db21e_352574cute7productE:
	.zero		1
	.type		_ZN40_INTERNAL_55e6eb9b_4_k_cu_683db21e_352574cuda3std3__45__cpo3endE,@object
	.size		_ZN40_INTERNAL_55e6eb9b_4_k_cu_683db21e_352574cuda3std3__45__cpo3endE,(_ZN40_INTERNAL_55e6eb9b_4_k_cu_683db21e_352574cuda3std3__419piecewise_constructE - _ZN40_INTERNAL_55e6eb9b_4_k_cu_683db21e_352574cuda3std3__45__cpo3endE)
_ZN40_INTERNAL_55e6eb9b_4_k_cu_683db21e_352574cuda3std3__45__cpo3endE:
	.zero		1
	.type		_ZN40_INTERNAL_55e6eb9b_4_k_cu_683db21e_352574cuda3std3__419piecewise_constructE,@object
	.size		_ZN40_INTERNAL_55e6eb9b_4_k_cu_683db21e_352574cuda3std3__419piecewise_constructE,(_ZN40_INTERNAL_55e6eb9b_4_k_cu_683db21e_352574cuda3std3__45__cpo4cendE - _ZN40_INTERNAL_55e6eb9b_4_k_cu_683db21e_352574cuda3std3__419piecewise_constructE)
_ZN40_INTERNAL_55e6eb9b_4_k_cu_683db21e_352574cuda3std3__419piecewise_constructE:
	.zero		1
	.type		_ZN40_INTERNAL_55e6eb9b_4_k_cu_683db21e_352574cuda3std3__45__cpo4cendE,@object
	.size		_ZN40_INTERNAL_55e6eb9b_4_k_cu_683db21e_352574cuda3std3__45__cpo4cendE,(_ZN40_INTERNAL_55e6eb9b_4_k_cu_683db21e_352574cuda3std6ranges3__45__cpo4swapE - _ZN40_INTERNAL_55e6eb9b_4_k_cu_683db21e_352574cuda3std3__45__cpo4cendE)
_ZN40_INTERNAL_55e6eb9b_4_k_cu_683db21e_352574cuda3std3__45__cpo4cendE:
	.zero		1
	.type		_ZN40_INTERNAL_55e6eb9b_4_k_cu_683db21e_352574cuda3std6ranges3__45__cpo4swapE,@object
	.size		_ZN40_INTERNAL_55e6eb9b_4_k_cu_683db21e_352574cuda3std6ranges3__45__cpo4swapE,(.L_10 - _ZN40_INTERNAL_55e6eb9b_4_k_cu_683db21e_352574cuda3std6ranges3__45__cpo4swapE)
_ZN40_INTERNAL_55e6eb9b_4_k_cu_683db21e_352574cuda3std6ranges3__45__cpo4swapE:
	.zero		1
.L_10:


//--------------------- .nv.constant0._ZN7cutlass13device_kernelINS_4gemm6kernel13GemmUniversalIN4cute5tupleIJiiiiEEENS1_10collective13CollectiveMmaINS1_35MainloopSm100TmaUmmaWarpSpecializedILi8ELi2ELi4ENS5_IJNS4_1CILi1EEESB_SB_EEEEENS5_IJNSA_ILi64EEENSA_ILi128EEESF_EEENS_12float_e4m3_tENS5_IJlSB_lEEENS_12float_e5m2_tESI_NS4_8TiledMMAINS4_8MMA_AtomIJNS4_10MMA_TraitsINS4_19SM100_MMA_F8F6F4_SSEJSH_SJ_fSE_SF_NS4_17integral_constantINS4_4UMMA5MajorELSQ_0EEESR_NSO_INSP_7ScaleInELSS_0EEEST_EEEEEENS4_6LayoutISC_NS5_IJNSA_ILi0EEESX_SX_EEEEENS5_IJNS4_10UnderscoreES10_S10_EEEEENS4_13SM90_TMA_LOADENS4_14ComposedLayoutINS4_7SwizzleILi3ELi4ELi3EEENS4_18smem_ptr_flag_bitsILi8EEENSW_INS5_IJNSA_ILi8EEESF_EEENS5_IJSF_SB_EEEEEEEvNS4_8identityES13_S1D_vS1E_EENS_8epilogue10collective18CollectiveEpilogueINS1G_23Sm100TmaWarpSpecializedILi2ELi2ELi32ELb0ELb0EEEJSG_NS5_IJNSW_ISE_SB_EES1L_EEESH_SI_SH_SI_NS1G_6fusion15FusionCallbacksIS1K_NS1N_17LinearCombinationISH_fSH_fLNS_15FloatRoundStyleE2EEESG_S1M_JEEENS4_5SM1004TMEM4LOAD26SM100_TMEM_LOAD_16dp32b32xES13_NS14_INS15_ILi2ELi4ELi3EEES18_NSW_INS5_IJS19_SE_EEENS5_IJSE_SB_EEEEEEENS4_39AutoVectorizingCopyWithAssumedAlignmentILi128EEENS4_14SM90_TMA_STOREES21_S23_S23_EEEvvEEEEvNT_6ParamsE --------------------------
	.section	.nv.constant0._ZN7cutlass13device_kernelINS_4gemm6kernel13GemmUniversalIN4cute5tupleIJiiiiEEENS1_10collective13CollectiveMmaINS1_35MainloopSm100TmaUmmaWarpSpecializedILi8ELi2ELi4ENS5_IJNS4_1CILi1EEESB_SB_EEEEENS5_IJNSA_ILi64EEENSA_ILi128EEESF_EEENS_12float_e4m3_tENS5_IJlSB_lEEENS_12float_e5m2_tESI_NS4_8TiledMMAINS4_8MMA_AtomIJNS4_10MMA_TraitsINS4_19SM100_MMA_F8F6F4_SSEJSH_SJ_fSE_SF_NS4_17integral_constantINS4_4UMMA5MajorELSQ_0EEESR_NSO_INSP_7ScaleInELSS_0EEEST_EEEEEENS4_6LayoutISC_NS5_IJNSA_ILi0EEESX_SX_EEEEENS5_IJNS4_10UnderscoreES10_S10_EEEEENS4_13SM90_TMA_LOADENS4_14ComposedLayoutINS4_7SwizzleILi3ELi4ELi3EEENS4_18smem_ptr_flag_bitsILi8EEENSW_INS5_IJNSA_ILi8EEESF_EEENS5_IJSF_SB_EEEEEEEvNS4_8identityES13_S1D_vS1E_EENS_8epilogue10collective18CollectiveEpilogueINS1G_23Sm100TmaWarpSpecializedILi2ELi2ELi32ELb0ELb0EEEJSG_NS5_IJNSW_ISE_SB_EES1L_EEESH_SI_SH_SI_NS1G_6fusion15FusionCallbacksIS1K_NS1N_17LinearCombinationISH_fSH_fLNS_15FloatRoundStyleE2EEESG_S1M_JEEENS4_5SM1004TMEM4LOAD26SM100_TMEM_LOAD_16dp32b32xES13_NS14_INS15_ILi2ELi4ELi3EEES18_NSW_INS5_IJS19_SE_EEENS5_IJSE_SB_EEEEEEENS4_39AutoVectorizingCopyWithAssumedAlignmentILi128EEENS4_14SM90_TMA_STOREES21_S23_S23_EEEvvEEEEvNT_6ParamsE,"a",@progbits
	.sectionflags	@""
	.align	4
.nv.constant0._ZN7cutlass13device_kernelINS_4gemm6kernel13GemmUniversalIN4cute5tupleIJiiiiEEENS1_10collective13CollectiveMmaINS1_35MainloopSm100TmaUmmaWarpSpecializedILi8ELi2ELi4ENS5_IJNS4_1CILi1EEESB_SB_EEEEENS5_IJNSA_ILi64EEENSA_ILi128EEESF_EEENS_12float_e4m3_tENS5_IJlSB_lEEENS_12float_e5m2_tESI_NS4_8TiledMMAINS4_8MMA_AtomIJNS4_10MMA_TraitsINS4_19SM100_MMA_F8F6F4_SSEJSH_SJ_fSE_SF_NS4_17integral_constantINS4_4UMMA5MajorELSQ_0EEESR_NSO_INSP_7ScaleInELSS_0EEEST_EEEEEENS4_6LayoutISC_NS5_IJNSA_ILi0EEESX_SX_EEEEENS5_IJNS4_10UnderscoreES10_S10_EEEEENS4_13SM90_TMA_LOADENS4_14ComposedLayoutINS4_7SwizzleILi3ELi4ELi3EEENS4_18smem_ptr_flag_bitsILi8EEENSW_INS5_IJNSA_ILi8EEESF_EEENS5_IJSF_SB_EEEEEEEvNS4_8identityES13_S1D_vS1E_EENS_8epilogue10collective18CollectiveEpilogueINS1G_23Sm100TmaWarpSpecializedILi2ELi2ELi32ELb0ELb0EEEJSG_NS5_IJNSW_ISE_SB_EES1L_EEESH_SI_SH_SI_NS1G_6fusion15FusionCallbacksIS1K_NS1N_17LinearCombinationISH_fSH_fLNS_15FloatRoundStyleE2EEESG_S1M_JEEENS4_5SM1004TMEM4LOAD26SM100_TMEM_LOAD_16dp32b32xES13_NS14_INS15_ILi2ELi4ELi3EEES18_NSW_INS5_IJS19_SE_EEENS5_IJSE_SB_EEEEEEENS4_39AutoVectorizingCopyWithAssumedAlignmentILi128EEENS4_14SM90_TMA_STOREES21_S23_S23_EEEvvEEEEvNT_6ParamsE:
	.zero		2944


//--------------------- SYMBOLS --------------------------

	.type		.nv.reservedSmem.offset0,@object
	.size		.nv.reservedSmem.offset0,0x4
	.type		.nv.reservedSmem.cap,@object
	.size		.nv.reservedSmem.cap,0x4
	.type		__assertfail,@function
